	.target	sm_100a

	.elftype	@"ET_EXEC"


//--------------------- .note.nv.tkinfo           --------------------------
	.section	.note.nv.tkinfo,"",@"SHT_NOTE"
	.sectionflags	@"SHF_NOTE_NV_TKINFO"
	.tkinfo
        /*0018*/ 	.word	0x00000002
        /*0030*/ 	.string	""
        /*0030*/ 	.string	"ptxas"
        /*0030*/ 	.string	"Cuda compilation tools, release 13.0, V13.0.88"
        /*0030*/ 	.string	"Build cuda_13.0.r13.0/compiler.36424714_0"
        /*0030*/ 	.string	"-arch sm_100a -m 64 "



//--------------------- .note.nv.cuinfo           --------------------------
	.section	.note.nv.cuinfo,"",@"SHT_NOTE"
	.sectionflags	@"SHF_NOTE_NV_CUINFO"
        /*0018*/ 	.short	0x0002
        /*001a*/ 	.short	0x0064
        /*001c*/ 	.short	0x0082
	.zero		2


//--------------------- .nv.info                  --------------------------
	.section	.nv.info,"",@"SHT_CUDA_INFO"
	.align	4


	//----- nvinfo : EIATTR_REGCOUNT
	.align		4
        /*0000*/ 	.byte	0x04, 0x2f
        /*0002*/ 	.short	(.L_19 - .L_18)
	.align		4
.L_18:
        /*0004*/ 	.word	index@(_ZN7cutlass13device_kernelINS_4gemm6kernel13GemmUniversalIN4cute5tupleIJiiiiEEENS1_10collective13CollectiveMmaINS1_35MainloopSm100TmaUmmaWarpSpecializedILi4ELi2ELi4ENS5_IJNS4_1CILi2EEENSA_ILi1EEESC_EEEEENS5_IJNSA_ILi64EEESF_NSA_ILi32EEEEEENS_10tfloat32_tENS5_IJlSC_lEEESI_SJ_NS4_8TiledMMAINS4_8MMA_AtomIJNS4_17SM100_MMA_TF32_SSISI_SI_fLi64ELi64ELNS4_4UMMA5MajorE0ELSO_0ELNSN_7ScaleInE0ELSP_0EEEEEENS4_6LayoutINS5_IJSC_SC_SC_EEENS5_IJNSA_ILi0EEESU_SU_EEEEENS5_IJNS4_10UnderscoreESX_SX_EEEEENS4_13SM90_TMA_LOADENS4_14ComposedLayoutINS4_7SwizzleILi3ELi4ELi3EEENS4_18smem_ptr_flag_bitsILi32EEENSS_INS5_IJNSA_ILi8EEESG_EEENS5_IJSG_SC_EEEEEEEvNS4_8identityENS4_23SM90_TMA_LOAD_MULTICASTES1A_vS1B_EENS_8epilogue10collective18CollectiveEpilogueINS1E_23Sm100TmaWarpSpecializedILi3ELi2ELi16ELb1ELb0EEEJSH_NS5_IJNSS_ISF_SC_EENSS_ISG_SC_EEEEESI_SJ_SI_SJ_NS1E_6fusion15FusionCallbacksIS1I_NS1M_17LinearCombinationISI_fSI_fLNS_15FloatRoundStyleE2EEESH_S1L_JEEENS4_5SM1004TMEM4LOAD26SM100_TMEM_LOAD_16dp128b8xES10_S1A_NS4_17SM75_U32x4_LDSM_NENS4_14SM90_TMA_STOREES1A_NS4_17SM90_U32x4_STSM_NENS4_39AutoVectorizingCopyWithAssumedAlignmentILi128EEEEEEvvEEEEvNT_6ParamsE)
        /*0008*/ 	.word	0x00000050


	//----- nvinfo : EIATTR_FRAME_SIZE
	.align		4
.L_19:
        /*000c*/ 	.byte	0x04, 0x11
        /*000e*/ 	.short	(.L_21 - .L_20)
	.align		4
.L_20:
        /*0010*/ 	.word	index@($__internal_2_$__cuda_sm10x_tcgen05_guardrail_trap_unallocated_columns_being_dealloced)
        /*0014*/ 	.word	0x00000000


	//----- nvinfo : EIATTR_FRAME_SIZE
	.align		4
.L_21:
        /*0018*/ 	.byte	0x04, 0x11
        /*001a*/ 	.short	(.L_23 - .L_22)
	.align		4
.L_22:
        /*001c*/ 	.word	index@($__internal_1_$__cuda_sm10x_tcgen05_guardrail_trap_phase_invalid_during_alloc)
        /*0020*/ 	.word	0x00000000


	//----- nvinfo : EIATTR_FRAME_SIZE
	.align		4
.L_23:
        /*0024*/ 	.byte	0x04, 0x11
        /*0026*/ 	.short	(.L_25 - .L_24)
	.align		4
.L_24:
        /*0028*/ 	.word	index@($__internal_0_$__cuda_sm10x_tcgen05_guardrail_trap_col_being_dealloced_not_returned_by_alloc)
        /*002c*/ 	.word	0x00000000


	//----- nvinfo : EIATTR_FRAME_SIZE
	.align		4
.L_25:
        /*0030*/ 	.byte	0x04, 0x11
        /*0032*/ 	.short	(.L_27 - .L_26)
	.align		4
.L_26:
        /*0034*/ 	.word	index@(_ZN7cutlass13device_kernelINS_4gemm6kernel13GemmUniversalIN4cute5tupleIJiiiiEEENS1_10collective13CollectiveMmaINS1_35MainloopSm100TmaUmmaWarpSpecializedILi4ELi2ELi4ENS5_IJNS4_1CILi2EEENSA_ILi1EEESC_EEEEENS5_IJNSA_ILi64EEESF_NSA_ILi32EEEEEENS_10tfloat32_tENS5_IJlSC_lEEESI_SJ_NS4_8TiledMMAINS4_8MMA_AtomIJNS4_17SM100_MMA_TF32_SSISI_SI_fLi64ELi64ELNS4_4UMMA5MajorE0ELSO_0ELNSN_7ScaleInE0ELSP_0EEEEEENS4_6LayoutINS5_IJSC_SC_SC_EEENS5_IJNSA_ILi0EEESU_SU_EEEEENS5_IJNS4_10UnderscoreESX_SX_EEEEENS4_13SM90_TMA_LOADENS4_14ComposedLayoutINS4_7SwizzleILi3ELi4ELi3EEENS4_18smem_ptr_flag_bitsILi32EEENSS_INS5_IJNSA_ILi8EEESG_EEENS5_IJSG_SC_EEEEEEEvNS4_8identityENS4_23SM90_TMA_LOAD_MULTICASTES1A_vS1B_EENS_8epilogue10collective18CollectiveEpilogueINS1E_23Sm100TmaWarpSpecializedILi3ELi2ELi16ELb1ELb0EEEJSH_NS5_IJNSS_ISF_SC_EENSS_ISG_SC_EEEEESI_SJ_SI_SJ_NS1E_6fusion15FusionCallbacksIS1I_NS1M_17LinearCombinationISI_fSI_fLNS_15FloatRoundStyleE2EEESH_S1L_JEEENS4_5SM1004TMEM4LOAD26SM100_TMEM_LOAD_16dp128b8xES10_S1A_NS4_17SM75_U32x4_LDSM_NENS4_14SM90_TMA_STOREES1A_NS4_17SM90_U32x4_STSM_NENS4_39AutoVectorizingCopyWithAssumedAlignmentILi128EEEEEEvvEEEEvNT_6ParamsE)
        /*0038*/ 	.word	0x00000000


	//----- nvinfo : EIATTR_MIN_STACK_SIZE
	.align		4
.L_27:
        /*003c*/ 	.byte	0x04, 0x12
        /*003e*/ 	.short	(.L_29 - .L_28)
	.align		4
.L_28:
        /*0040*/ 	.word	index@(_ZN7cutlass13device_kernelINS_4gemm6kernel13GemmUniversalIN4cute5tupleIJiiiiEEENS1_10collective13CollectiveMmaINS1_35MainloopSm100TmaUmmaWarpSpecializedILi4ELi2ELi4ENS5_IJNS4_1CILi2EEENSA_ILi1EEESC_EEEEENS5_IJNSA_ILi64EEESF_NSA_ILi32EEEEEENS_10tfloat32_tENS5_IJlSC_lEEESI_SJ_NS4_8TiledMMAINS4_8MMA_AtomIJNS4_17SM100_MMA_TF32_SSISI_SI_fLi64ELi64ELNS4_4UMMA5MajorE0ELSO_0ELNSN_7ScaleInE0ELSP_0EEEEEENS4_6LayoutINS5_IJSC_SC_SC_EEENS5_IJNSA_ILi0EEESU_SU_EEEEENS5_IJNS4_10UnderscoreESX_SX_EEEEENS4_13SM90_TMA_LOADENS4_14ComposedLayoutINS4_7SwizzleILi3ELi4ELi3EEENS4_18smem_ptr_flag_bitsILi32EEENSS_INS5_IJNSA_ILi8EEESG_EEENS5_IJSG_SC_EEEEEEEvNS4_8identityENS4_23SM90_TMA_LOAD_MULTICASTES1A_vS1B_EENS_8epilogue10collective18CollectiveEpilogueINS1E_23Sm100TmaWarpSpecializedILi3ELi2ELi16ELb1ELb0EEEJSH_NS5_IJNSS_ISF_SC_EENSS_ISG_SC_EEEEESI_SJ_SI_SJ_NS1E_6fusion15FusionCallbacksIS1I_NS1M_17LinearCombinationISI_fSI_fLNS_15FloatRoundStyleE2EEESH_S1L_JEEENS4_5SM1004TMEM4LOAD26SM100_TMEM_LOAD_16dp128b8xES10_S1A_NS4_17SM75_U32x4_LDSM_NENS4_14SM90_TMA_STOREES1A_NS4_17SM90_U32x4_STSM_NENS4_39AutoVectorizingCopyWithAssumedAlignmentILi128EEEEEEvvEEEEvNT_6ParamsE)
        /*0044*/ 	.word	0x00000000
.L_29:


//--------------------- .nv.compat                --------------------------
	.section	.nv.compat,"",@"SHT_CUDA_COMPAT_INFO"
	.align	4
        /*0000*/ 	.byte	0x02, 0x09, 0x01, 0x00, 0x02, 0x02, 0x02, 0x00, 0x02, 0x05, 0x05, 0x00, 0x03, 0x07, 0x01, 0x01
        /*0010*/ 	.byte	0x02, 0x03, 0x01, 0x00, 0x02, 0x06, 0x01, 0x00, 0x04, 0x0b, 0x08, 0x00, 0x09, 0x00, 0x00, 0x00
        /*0020*/ 	.byte	0x00, 0x00, 0x00, 0x00


//--------------------- .nv.info._ZN7cutlass13device_kernelINS_4gemm6kernel13GemmUniversalIN4cute5tupleIJiiiiEEENS1_10collective13CollectiveMmaINS1_35MainloopSm100TmaUmmaWarpSpecializedILi4ELi2ELi4ENS5_IJNS4_1CILi2EEENSA_ILi1EEESC_EEEEENS5_IJNSA_ILi64EEESF_NSA_ILi32EEEEEENS_10tfloat32_tENS5_IJlSC_lEEESI_SJ_NS4_8TiledMMAINS4_8MMA_AtomIJNS4_17SM100_MMA_TF32_SSISI_SI_fLi64ELi64ELNS4_4UMMA5MajorE0ELSO_0ELNSN_7ScaleInE0ELSP_0EEEEEENS4_6LayoutINS5_IJSC_SC_SC_EEENS5_IJNSA_ILi0EEESU_SU_EEEEENS5_IJNS4_10UnderscoreESX_SX_EEEEENS4_13SM90_TMA_LOADENS4_14ComposedLayoutINS4_7SwizzleILi3ELi4ELi3EEENS4_18smem_ptr_flag_bitsILi32EEENSS_INS5_IJNSA_ILi8EEESG_EEENS5_IJSG_SC_EEEEEEEvNS4_8identityENS4_23SM90_TMA_LOAD_MULTICASTES1A_vS1B_EENS_8epilogue10collective18CollectiveEpilogueINS1E_23Sm100TmaWarpSpecializedILi3ELi2ELi16ELb1ELb0EEEJSH_NS5_IJNSS_ISF_SC_EENSS_ISG_SC_EEEEESI_SJ_SI_SJ_NS1E_6fusion15FusionCallbacksIS1I_NS1M_17LinearCombinationISI_fSI_fLNS_15FloatRoundStyleE2EEESH_S1L_JEEENS4_5SM1004TMEM4LOAD26SM100_TMEM_LOAD_16dp128b8xES10_S1A_NS4_17SM75_U32x4_LDSM_NENS4_14SM90_TMA_STOREES1A_NS4_17SM90_U32x4_STSM_NENS4_39AutoVectorizingCopyWithAssumedAlignmentILi128EEEEEEvvEEEEvNT_6ParamsE --------------------------
	.section	.nv.info._ZN7cutlass13device_kernelINS_4gemm6kernel13GemmUniversalIN4cute5tupleIJiiiiEEENS1_10collective13CollectiveMmaINS1_35MainloopSm100TmaUmmaWarpSpecializedILi4ELi2ELi4ENS5_IJNS4_1CILi2EEENSA_ILi1EEESC_EEEEENS5_IJNSA_ILi64EEESF_NSA_ILi32EEEEEENS_10tfloat32_tENS5_IJlSC_lEEESI_SJ_NS4_8TiledMMAINS4_8MMA_AtomIJNS4_17SM100_MMA_TF32_SSISI_SI_fLi64ELi64ELNS4_4UMMA5MajorE0ELSO_0ELNSN_7ScaleInE0ELSP_0EEEEEENS4_6LayoutINS5_IJSC_SC_SC_EEENS5_IJNSA_ILi0EEESU_SU_EEEEENS5_IJNS4_10UnderscoreESX_SX_EEEEENS4_13SM90_TMA_LOADENS4_14ComposedLayoutINS4_7SwizzleILi3ELi4ELi3EEENS4_18smem_ptr_flag_bitsILi32EEENSS_INS5_IJNSA_ILi8EEESG_EEENS5_IJSG_SC_EEEEEEEvNS4_8identityENS4_23SM90_TMA_LOAD_MULTICASTES1A_vS1B_EENS_8epilogue10collective18CollectiveEpilogueINS1E_23Sm100TmaWarpSpecializedILi3ELi2ELi16ELb1ELb0EEEJSH_NS5_IJNSS_ISF_SC_EENSS_ISG_SC_EEEEESI_SJ_SI_SJ_NS1E_6fusion15FusionCallbacksIS1I_NS1M_17LinearCombinationISI_fSI_fLNS_15FloatRoundStyleE2EEESH_S1L_JEEENS4_5SM1004TMEM4LOAD26SM100_TMEM_LOAD_16dp128b8xES10_S1A_NS4_17SM75_U32x4_LDSM_NENS4_14SM90_TMA_STOREES1A_NS4_17SM90_U32x4_STSM_NENS4_39AutoVectorizingCopyWithAssumedAlignmentILi128EEEEEEvvEEEEvNT_6ParamsE,"",@"SHT_CUDA_INFO"
	.sectionflags	@""
	.align	4


	//----- nvinfo : EIATTR_CUDA_API_VERSION
	.align		4
        /*0000*/ 	.byte	0x04, 0x37
        /*0002*/ 	.short	(.L_31 - .L_30)
.L_30:
        /*0004*/ 	.word	0x00000082


	//----- nvinfo : EIATTR_KPARAM_INFO
	.align		4
.L_31:
        /*0008*/ 	.byte	0x04, 0x17
        /*000a*/ 	.short	(.L_33 - .L_32)
.L_32:
        /*000c*/ 	.word	0x00000000
        /*0010*/ 	.short	0x0000
        /*0012*/ 	.short	0x0000
        /*0014*/ 	.byte	0x00, 0xf0, 0x01, 0x20


	//----- nvinfo : EIATTR_AT_ENTRY_FRAGMENTS
	.align		4
.L_33:
        /*0018*/ 	.byte	0x04, 0x4f
        /*001a*/ 	.short	(.L_35 - .L_34)


	//   ....[0]....
.L_34:
        /*001c*/ 	.word	0x00000006


	//----- nvinfo : EIATTR_RESERVED_SMEM_USED
	.align		4
.L_35:
        /*0020*/ 	.byte	0x01, 0x41
	.zero		2


	//----- nvinfo : EIATTR_SPARSE_MMA_MASK
	.align		4
        /*0024*/ 	.byte	0x03, 0x50
        /*0026*/ 	.short	0x0000


	//----- nvinfo : EIATTR_TCGEN05_1CTA_USED
	.align		4
        /*0028*/ 	.byte	0x01, 0x51
	.zero		2


	//----- nvinfo : EIATTR_MAXREG_COUNT
	.align		4
        /*002c*/ 	.byte	0x03, 0x1b
        /*002e*/ 	.short	0x00ff


	//----- nvinfo : EIATTR_NUM_BARRIERS
	.align		4
        /*0030*/ 	.byte	0x02, 0x4c
        /*0032*/ 	.byte	0x07
	.zero		1


	//----- nvinfo : EIATTR_EXTERNS
	.align		4
        /*0034*/ 	.byte	0x04, 0x0f
        /*0036*/ 	.short	(.L_37 - .L_36)


	//   ....[0]....
	.align		4
.L_36:
        /*0038*/ 	.word	index@(__assertfail)


	//----- nvinfo : EIATTR_MERCURY_ISA_VERSION
	.align		4
.L_37:
        /*003c*/ 	.byte	0x03, 0x5f
        /*003e*/ 	.short	0x0101


	//----- nvinfo : EIATTR_INT_WARP_WIDE_INSTR_OFFSETS
	.align		4
        /*0040*/ 	.byte	0x04, 0x31
        /*0042*/ 	.short	(.L_39 - .L_38)


	//   ....[0]....
.L_38:
        /*0044*/ 	.word	0x00003cc0


	//   ....[1]....
        /*0048*/ 	.word	0x00003cf0


	//   ....[2]....
        /*004c*/ 	.word	0x00003d10


	//   ....[3]....
        /*0050*/ 	.word	0x00004890


	//   ....[4]....
        /*0054*/ 	.word	0x000049b0


	//   ....[5]....
        /*0058*/ 	.word	0x00004b00


	//   ....[6]....
        /*005c*/ 	.word	0x00004c20


	//----- nvinfo : EIATTR_COOP_GROUP_MASK_REGIDS
	.align		4
.L_39:
        /*0060*/ 	.byte	0x04, 0x29
        /*0062*/ 	.short	(.L_41 - .L_40)


	//   ....[0]....
.L_40:
        /*0064*/ 	.word	0xffffffff


	//   ....[1]....
        /*0068*/ 	.word	0xffffffff


	//   ....[2]....
        /*006c*/ 	.word	0xffffffff


	//   ....[3]....
        /*0070*/ 	.word	0xffffffff


	//   ....[4]....
        /*0074*/ 	.word	0xffffffff


	//   ....[5]....
        /*0078*/ 	.word	0xffffffff


	//   ....[6]....
        /*007c*/ 	.word	0xffffffff


	//   ....[7]....
        /*0080*/ 	.word	0xffffffff


	//   ....[8]....
        /*0084*/ 	.word	0xffffffff


	//   ....[9]....
        /*0088*/ 	.word	0xffffffff


	//   ....[10]....
        /*008c*/ 	.word	0xffffffff


	//   ....[11]....
        /*0090*/ 	.word	0xffffffff


	//   ....[12]....
        /*0094*/ 	.word	0xffffffff


	//   ....[13]....
        /*0098*/ 	.word	0xffffffff


	//----- nvinfo : EIATTR_COOP_GROUP_INSTR_OFFSETS
	.align		4
.L_41:
        /*009c*/ 	.byte	0x04, 0x28
        /*009e*/ 	.short	(.L_43 - .L_42)


	//   ....[0]....
.L_42:
        /*00a0*/ 	.word	0x00000080


	//   ....[1]....
        /*00a4*/ 	.word	0x000004f0


	//   ....[2]....
        /*00a8*/ 	.word	0x00000690


	//   ....[3]....
        /*00ac*/ 	.word	0x00000810


	//   ....[4]....
        /*00b0*/ 	.word	0x00000910


	//   ....[5]....
        /*00b4*/ 	.word	0x00000a80


	//   ....[6]....
        /*00b8*/ 	.word	0x00000c20


	//   ....[7]....
        /*00bc*/ 	.word	0x00000dd0


	//   ....[8]....
        /*00c0*/ 	.word	0x00001ff0


	//   ....[9]....
        /*00c4*/ 	.word	0x00002eb0


	//   ....[10]....
        /*00c8*/ 	.word	0x000030c0


	//   ....[11]....
        /*00cc*/ 	.word	0x000030f0


	//   ....[12]....
        /*00d0*/ 	.word	0x00003ba0


	//   ....[13]....
        /*00d4*/ 	.word	0x00003dd0


	//----- nvinfo : EIATTR_VRC_CTA_INIT_COUNT
	.align		4
.L_43:
        /*00d8*/ 	.byte	0x02, 0x4a
        /*00da*/ 	.byte	0x80
	.zero		1


	//----- nvinfo : EIATTR_SYSCALL_OFFSETS
	.align		4
        /*00dc*/ 	.byte	0x04, 0x46
        /*00de*/ 	.short	(.L_45 - .L_44)


	//   ....[0]....
.L_44:
        /*00e0*/ 	.word	0x00005950


	//   ....[1]....
        /*00e4*/ 	.word	0x00005a40


	//   ....[2]....
        /*00e8*/ 	.word	0x00006360


	//   ....[3]....
        /*00ec*/ 	.word	0x00006dc0


	//----- nvinfo : EIATTR_MBARRIER_INSTR_OFFSETS
	.align		4
.L_45:
        /*00f0*/ 	.byte	0x04, 0x39
        /*00f2*/ 	.short	(.L_47 - .L_46)


	//   ....[0]....
.L_46:
        /*00f4*/ 	.word	0x00000600
        /*00f8*/ 	.word	0x000000ff
        /*00fc*/ 	.word	0x00000000
        /*0100*/ 	.short	0x0100
        /*0102*/ 	.byte	0x04
	.zero		1


	//   ....[1]....
        /*0104*/ 	.word	0x00000610
        /*0108*/ 	.word	0x000000ff
        /*010c*/ 	.word	0x00000020
        /*0110*/ 	.short	0x0100
        /*0112*/ 	.byte	0x04
	.zero		1


	//   ....[2]....
        /*0114*/ 	.word	0x00000620
        /*0118*/ 	.word	0x000000ff
        /*011c*/ 	.word	0x00000008
        /*0120*/ 	.short	0x0100
        /*0122*/ 	.byte	0x04
	.zero		1


	//   ....[3]....
        /*0124*/ 	.word	0x00000630
        /*0128*/ 	.word	0x000000ff
        /*012c*/ 	.word	0x00000028
        /*0130*/ 	.short	0x0100
        /*0132*/ 	.byte	0x04
	.zero		1


	//   ....[4]....
        /*0134*/ 	.word	0x00000640
        /*0138*/ 	.word	0x000000ff
        /*013c*/ 	.word	0x00000010
        /*0140*/ 	.short	0x0100
        /*0142*/ 	.byte	0x04
	.zero		1


	//   ....[5]....
        /*0144*/ 	.word	0x00000650
        /*0148*/ 	.word	0x000000ff
        /*014c*/ 	.word	0x00000030
        /*0150*/ 	.short	0x0100
        /*0152*/ 	.byte	0x04
	.zero		1


	//   ....[6]....
        /*0154*/ 	.word	0x00000660
        /*0158*/ 	.word	0x000000ff
        /*015c*/ 	.word	0x00000018
        /*0160*/ 	.short	0x0100
        /*0162*/ 	.byte	0x04
	.zero		1


	//   ....[7]....
        /*0164*/ 	.word	0x00000670
        /*0168*/ 	.word	0x000000ff
        /*016c*/ 	.word	0x00000038
        /*0170*/ 	.short	0x0100
        /*0172*/ 	.byte	0x04
	.zero		1


	//   ....[8]....
        /*0174*/ 	.word	0x000007a0
        /*0178*/ 	.word	0x000000ff
        /*017c*/ 	.word	0x00000040
        /*0180*/ 	.short	0x0100
        /*0182*/ 	.byte	0x04
	.zero		1


	//   ....[9]....
        /*0184*/ 	.word	0x000007b0
        /*0188*/ 	.word	0x000000ff
        /*018c*/ 	.word	0x00000058
        /*0190*/ 	.short	0x0100
        /*0192*/ 	.byte	0x04
	.zero		1


	//   ....[10]....
        /*0194*/ 	.word	0x000007c0
        /*0198*/ 	.word	0x000000ff
        /*019c*/ 	.word	0x00000048
        /*01a0*/ 	.short	0x0100
        /*01a2*/ 	.byte	0x04
	.zero		1


	//   ....[11]....
        /*01a4*/ 	.word	0x000007d0
        /*01a8*/ 	.word	0x000000ff
        /*01ac*/ 	.word	0x00000060
        /*01b0*/ 	.short	0x0100
        /*01b2*/ 	.byte	0x04
	.zero		1


	//   ....[12]....
        /*01b4*/ 	.word	0x000007e0
        /*01b8*/ 	.word	0x000000ff
        /*01bc*/ 	.word	0x00000050
        /*01c0*/ 	.short	0x0100
        /*01c2*/ 	.byte	0x04
	.zero		1


	//   ....[13]....
        /*01c4*/ 	.word	0x000007f0
        /*01c8*/ 	.word	0x000000ff
        /*01cc*/ 	.word	0x00000068
        /*01d0*/ 	.short	0x0100
        /*01d2*/ 	.byte	0x04
	.zero		1


	//   ....[14]....
        /*01d4*/ 	.word	0x000008e0
        /*01d8*/ 	.word	0x000000ff
        /*01dc*/ 	.word	0x00000070
        /*01e0*/ 	.short	0x0100
        /*01e2*/ 	.byte	0x06
	.zero		1


	//   ....[15]....
        /*01e4*/ 	.word	0x000008f0
        /*01e8*/ 	.word	0x000000ff
        /*01ec*/ 	.word	0x00000078
        /*01f0*/ 	.short	0x0100
        /*01f2*/ 	.byte	0x06
	.zero		1


	//   ....[16]....
        /*01f4*/ 	.word	0x00000a30
        /*01f8*/ 	.word	0x000000ff
        /*01fc*/ 	.word	0x00000080
        /*0200*/ 	.short	0x0100
        /*0202*/ 	.byte	0x06
	.zero		1


	//   ....[17]....
        /*0204*/ 	.word	0x00000a40
        /*0208*/ 	.word	0x000000ff
        /*020c*/ 	.word	0x00000090
        /*0210*/ 	.short	0x0100
        /*0212*/ 	.byte	0x06
	.zero		1


	//   ....[18]....
        /*0214*/ 	.word	0x00000a50
        /*0218*/ 	.word	0x000000ff
        /*021c*/ 	.word	0x00000088
        /*0220*/ 	.short	0x0100
        /*0222*/ 	.byte	0x06
	.zero		1


	//   ....[19]....
        /*0224*/ 	.word	0x00000a60
        /*0228*/ 	.word	0x000000ff
        /*022c*/ 	.word	0x00000098
        /*0230*/ 	.short	0x0100
        /*0232*/ 	.byte	0x06
	.zero		1


	//   ....[20]....
        /*0234*/ 	.word	0x00000b90
        /*0238*/ 	.word	0x000000ff
        /*023c*/ 	.word	0x000000a0
        /*0240*/ 	.short	0x0100
        /*0242*/ 	.byte	0x04
	.zero		1


	//   ....[21]....
        /*0244*/ 	.word	0x00000ba0
        /*0248*/ 	.word	0x000000ff
        /*024c*/ 	.word	0x000000c0
        /*0250*/ 	.short	0x0100
        /*0252*/ 	.byte	0x04
	.zero		1


	//   ....[22]....
        /*0254*/ 	.word	0x00000bb0
        /*0258*/ 	.word	0x000000ff
        /*025c*/ 	.word	0x000000a8
        /*0260*/ 	.short	0x0100
        /*0262*/ 	.byte	0x04
	.zero		1


	//   ....[23]....
        /*0264*/ 	.word	0x00000bc0
        /*0268*/ 	.word	0x000000ff
        /*026c*/ 	.word	0x000000c8
        /*0270*/ 	.short	0x0100
        /*0272*/ 	.byte	0x04
	.zero		1


	//   ....[24]....
        /*0274*/ 	.word	0x00000bd0
        /*0278*/ 	.word	0x000000ff
        /*027c*/ 	.word	0x000000b0
        /*0280*/ 	.short	0x0100
        /*0282*/ 	.byte	0x04
	.zero		1


	//   ....[25]....
        /*0284*/ 	.word	0x00000be0
        /*0288*/ 	.word	0x000000ff
        /*028c*/ 	.word	0x000000d0
        /*0290*/ 	.short	0x0100
        /*0292*/ 	.byte	0x04
	.zero		1


	//   ....[26]....
        /*0294*/ 	.word	0x00000bf0
        /*0298*/ 	.word	0x000000ff
        /*029c*/ 	.word	0x000000b8
        /*02a0*/ 	.short	0x0100
        /*02a2*/ 	.byte	0x04
	.zero		1


	//   ....[27]....
        /*02a4*/ 	.word	0x00000c00
        /*02a8*/ 	.word	0x000000ff
        /*02ac*/ 	.word	0x000000d8
        /*02b0*/ 	.short	0x0100
        /*02b2*/ 	.byte	0x04
	.zero		1


	//   ....[28]....
        /*02b4*/ 	.word	0x00000cf0
        /*02b8*/ 	.word	0x000000ff
        /*02bc*/ 	.word	0x000000e0
        /*02c0*/ 	.short	0x0100
        /*02c2*/ 	.byte	0x04
	.zero		1


	//   ....[29]....
        /*02c4*/ 	.word	0x00000d00
        /*02c8*/ 	.word	0x000000ff
        /*02cc*/ 	.word	0x000000f0
        /*02d0*/ 	.short	0x0100
        /*02d2*/ 	.byte	0x04
	.zero		1


	//   ....[30]....
        /*02d4*/ 	.word	0x00000d10
        /*02d8*/ 	.word	0x000000ff
        /*02dc*/ 	.word	0x000000e8
        /*02e0*/ 	.short	0x0100
        /*02e2*/ 	.byte	0x04
	.zero		1


	//   ....[31]....
        /*02e4*/ 	.word	0x00000d20
        /*02e8*/ 	.word	0x000000ff
        /*02ec*/ 	.word	0x000000f8
        /*02f0*/ 	.short	0x0100
        /*02f2*/ 	.byte	0x04
	.zero		1


	//   ....[32]....
        /*02f4*/ 	.word	0x00001850
        /*02f8*/ 	.word	0x00000000
        /*02fc*/ 	.word	0x000000f0
        /*0300*/ 	.short	0x010a
        /*0302*/ 	.byte	0xff
	.zero		1


	//   ....[33]....
        /*0304*/ 	.word	0x00001880
        /*0308*/ 	.word	0x00000000
        /*030c*/ 	.word	0x000000e0
        /*0310*/ 	.short	0x0101
        /*0312*/ 	.byte	0xff
	.zero		1


	//   ....[34]....
        /*0314*/ 	.word	0x00001950
        /*0318*/ 	.word	0x000000ff
        /*031c*/ 	.word	0x00000020
        /*0320*/ 	.short	0x010a
        /*0322*/ 	.byte	0x04
	.zero		1


	//   ....[35]....
        /*0324*/ 	.word	0x000019d0
        /*0328*/ 	.word	0x000000ff
        /*032c*/ 	.word	0x00000020
        /*0330*/ 	.short	0x010a
        /*0332*/ 	.byte	0x21
	.zero		1


	//   ....[36]....
        /*0334*/ 	.word	0x00001b60
        /*0338*/ 	.word	0x000000ff
        /*033c*/ 	.word	0x00000020
        /*0340*/ 	.short	0x010a
        /*0342*/ 	.byte	0x08
	.zero		1


	//   ....[37]....
        /*0344*/ 	.word	0x00001c90
        /*0348*/ 	.word	0x000000ff
        /*034c*/ 	.word	0x00000078
        /*0350*/ 	.short	0x0101
        /*0352*/ 	.byte	0x06
	.zero		1


	//   ....[38]....
        /*0354*/ 	.word	0x00001cb0
        /*0358*/ 	.word	0x000000ff
        /*035c*/ 	.word	0x00000020
        /*0360*/ 	.short	0x010a
        /*0362*/ 	.byte	0x04
	.zero		1


	//   ....[39]....
        /*0364*/ 	.word	0x00001d30
        /*0368*/ 	.word	0x000000ff
        /*036c*/ 	.word	0x00000020
        /*0370*/ 	.short	0x010a
        /*0372*/ 	.byte	0x11
	.zero		1


	//   ....[40]....
        /*0374*/ 	.word	0x00001ee0
        /*0378*/ 	.word	0x000000ff
        /*037c*/ 	.word	0x00000020
        /*0380*/ 	.short	0x010a
        /*0382*/ 	.byte	0x07
	.zero		1


	//   ....[41]....
        /*0384*/ 	.word	0x00002020
        /*0388*/ 	.word	0x00000003
        /*038c*/ 	.word	0x00000080
        /*0390*/ 	.short	0x010a
        /*0392*/ 	.byte	0xff
	.zero		1


	//   ....[42]....
        /*0394*/ 	.word	0x00002170
        /*0398*/ 	.word	0x00000000
        /*039c*/ 	.word	0x00000000
        /*03a0*/ 	.short	0x0101
        /*03a2*/ 	.byte	0xff
	.zero		1


	//   ....[43]....
        /*03a4*/ 	.word	0x00002730
        /*03a8*/ 	.word	0x000000ff
        /*03ac*/ 	.word	0x00000000
        /*03b0*/ 	.short	0x010a
        /*03b2*/ 	.byte	0x04
	.zero		1


	//   ....[44]....
        /*03b4*/ 	.word	0x000027c0
        /*03b8*/ 	.word	0x000000ff
        /*03bc*/ 	.word	0x00000000
        /*03c0*/ 	.short	0x010a
        /*03c2*/ 	.byte	0x05
	.zero		1


	//   ....[45]....
        /*03c4*/ 	.word	0x00002850
        /*03c8*/ 	.word	0x000000ff
        /*03cc*/ 	.word	0x00000000
        /*03d0*/ 	.short	0x010a
        /*03d2*/ 	.byte	0x05
	.zero		1


	//   ....[46]....
        /*03d4*/ 	.word	0x000028f0
        /*03d8*/ 	.word	0x00000000
        /*03dc*/ 	.word	0x00000000
        /*03e0*/ 	.short	0x010a
        /*03e2*/ 	.byte	0xff
	.zero		1


	//   ....[47]....
        /*03e4*/ 	.word	0x00002a10
        /*03e8*/ 	.word	0x00000002
        /*03ec*/ 	.word	0x000000e0
        /*03f0*/ 	.short	0x010a
        /*03f2*/ 	.byte	0xff
	.zero		1


	//   ....[48]....
        /*03f4*/ 	.word	0x00002a80
        /*03f8*/ 	.word	0x00000002
        /*03fc*/ 	.word	0x00000000
        /*0400*/ 	.short	0x0101
        /*0402*/ 	.byte	0xff
	.zero		1


	//   ....[49]....
        /*0404*/ 	.word	0x00002aa0
        /*0408*/ 	.word	0x000000ff
        /*040c*/ 	.word	0x00000090
        /*0410*/ 	.short	0x010a
        /*0412*/ 	.byte	0x04
	.zero		1


	//   ....[50]....
        /*0414*/ 	.word	0x00002bc0
        /*0418*/ 	.word	0x00000002
        /*041c*/ 	.word	0x00000080
        /*0420*/ 	.short	0x010a
        /*0422*/ 	.byte	0xff
	.zero		1


	//   ....[51]....
        /*0424*/ 	.word	0x00002cc0
        /*0428*/ 	.word	0x00000002
        /*042c*/ 	.word	0x00000000
        /*0430*/ 	.short	0x0101
        /*0432*/ 	.byte	0xff
	.zero		1


	//   ....[52]....
        /*0434*/ 	.word	0x00002d50
        /*0438*/ 	.word	0x000000ff
        /*043c*/ 	.word	0x00000090
        /*0440*/ 	.short	0x0106
        /*0442*/ 	.byte	0x04
	.zero		1


	//   ....[53]....
        /*0444*/ 	.word	0x00002d70
        /*0448*/ 	.word	0x000000ff
        /*044c*/ 	.word	0x00000090
        /*0450*/ 	.short	0x010a
        /*0452*/ 	.byte	0x04
	.zero		1


	//   ....[54]....
        /*0454*/ 	.word	0x00002e00
        /*0458*/ 	.word	0x000000ff
        /*045c*/ 	.word	0x00000090
        /*0460*/ 	.short	0x0106
        /*0462*/ 	.byte	0x07
	.zero		1


	//   ....[55]....
        /*0464*/ 	.word	0x00002e40
        /*0468*/ 	.word	0x00000000
        /*046c*/ 	.word	0x00000090
        /*0470*/ 	.short	0x010a
        /*0472*/ 	.byte	0xff
	.zero		1


	//   ....[56]....
        /*0474*/ 	.word	0x00003390
        /*0478*/ 	.word	0x00000000
        /*047c*/ 	.word	0x00000080
        /*0480*/ 	.short	0x010a
        /*0482*/ 	.byte	0xff
	.zero		1


	//   ....[57]....
        /*0484*/ 	.word	0x00003490
        /*0488*/ 	.word	0x00000003
        /*048c*/ 	.word	0x00000000
        /*0490*/ 	.short	0x0101
        /*0492*/ 	.byte	0xff
	.zero		1


	//   ....[58]....
        /*0494*/ 	.word	0x000034a0
        /*0498*/ 	.word	0x000000ff
        /*049c*/ 	.word	0x00000000
        /*04a0*/ 	.short	0x010a
        /*04a2*/ 	.byte	0x04
	.zero		1


	//   ....[59]....
        /*04a4*/ 	.word	0x00003520
        /*04a8*/ 	.word	0x000000ff
        /*04ac*/ 	.word	0x000000c0
        /*04b0*/ 	.short	0x010a
        /*04b2*/ 	.byte	0x1f
	.zero		1


	//   ....[60]....
        /*04b4*/ 	.word	0x00003600
        /*04b8*/ 	.word	0x000000ff
        /*04bc*/ 	.word	0x00000000
        /*04c0*/ 	.short	0x010a
        /*04c2*/ 	.byte	0x05
	.zero		1


	//   ....[61]....
        /*04c4*/ 	.word	0x00003740
        /*04c8*/ 	.word	0x000000ff
        /*04cc*/ 	.word	0x00000000
        /*04d0*/ 	.short	0x010a
        /*04d2*/ 	.byte	0x04
	.zero		1


	//   ....[62]....
        /*04d4*/ 	.word	0x000039d0
        /*04d8*/ 	.word	0x000000ff
        /*04dc*/ 	.word	0x00000000
        /*04e0*/ 	.short	0x010a
        /*04e2*/ 	.byte	0x04
	.zero		1


	//   ....[63]....
        /*04e4*/ 	.word	0x00003a60
        /*04e8*/ 	.word	0x000000ff
        /*04ec*/ 	.word	0x00000000
        /*04f0*/ 	.short	0x010a
        /*04f2*/ 	.byte	0x05
	.zero		1


	//   ....[64]....
        /*04f4*/ 	.word	0x00003af0
        /*04f8*/ 	.word	0x000000ff
        /*04fc*/ 	.word	0x00000000
        /*0500*/ 	.short	0x010a
        /*0502*/ 	.byte	0x05
	.zero		1


	//   ....[65]....
        /*0504*/ 	.word	0x00003b80
        /*0508*/ 	.word	0x000000ff
        /*050c*/ 	.word	0x00000000
        /*0510*/ 	.short	0x010a
        /*0512*/ 	.byte	0x04
	.zero		1


	//   ....[66]....
        /*0514*/ 	.word	0x00004060
        /*0518*/ 	.word	0x00000008
        /*051c*/ 	.word	0x00000080
        /*0520*/ 	.short	0x010a
        /*0522*/ 	.byte	0xff
	.zero		1


	//   ....[67]....
        /*0524*/ 	.word	0x000041d0
        /*0528*/ 	.word	0x00000000
        /*052c*/ 	.word	0x00000000
        /*0530*/ 	.short	0x0101
        /*0532*/ 	.byte	0xff
	.zero		1


	//   ....[68]....
        /*0534*/ 	.word	0x000046a0
        /*0538*/ 	.word	0x000000ff
        /*053c*/ 	.word	0x00000078
        /*0540*/ 	.short	0x010a
        /*0542*/ 	.byte	0x18
	.zero		1


	//   ....[69]....
        /*0544*/ 	.word	0x00004870
        /*0548*/ 	.word	0x000000ff
        /*054c*/ 	.word	0x00000058
        /*0550*/ 	.short	0x010a
        /*0552*/ 	.byte	0x04
	.zero		1


	//   ....[70]....
        /*0554*/ 	.word	0x00004a50
        /*0558*/ 	.word	0x000000ff
        /*055c*/ 	.word	0x00000040
        /*0560*/ 	.short	0x010b
        /*0562*/ 	.byte	0x04
	.zero		1


	//   ....[71]....
        /*0564*/ 	.word	0x00004a60
        /*0568*/ 	.word	0x000000ff
        /*056c*/ 	.word	0x00000000
        /*0570*/ 	.short	0x0101
        /*0572*/ 	.byte	0x07
	.zero		1


	//   ....[72]....
        /*0574*/ 	.word	0x00004a70
        /*0578*/ 	.word	0x000000ff
        /*057c*/ 	.word	0x00000058
        /*0580*/ 	.short	0x010a
        /*0582*/ 	.byte	0x05
	.zero		1


	//   ....[73]....
        /*0584*/ 	.word	0x00004cc0
        /*0588*/ 	.word	0x000000ff
        /*058c*/ 	.word	0x00000040
        /*0590*/ 	.short	0x010b
        /*0592*/ 	.byte	0x05
	.zero		1


	//   ....[74]....
        /*0594*/ 	.word	0x00004cd0
        /*0598*/ 	.word	0x000000ff
        /*059c*/ 	.word	0x00000000
        /*05a0*/ 	.short	0x0101
        /*05a2*/ 	.byte	0x04
	.zero		1


	//   ....[75]....
        /*05a4*/ 	.word	0x00004d20
        /*05a8*/ 	.word	0x000000ff
        /*05ac*/ 	.word	0x00000000
        /*05b0*/ 	.short	0x010a
        /*05b2*/ 	.byte	0x04
	.zero		1


	//   ....[76]....
        /*05b4*/ 	.word	0x00004db0
        /*05b8*/ 	.word	0x000000ff
        /*05bc*/ 	.word	0x00000000
        /*05c0*/ 	.short	0x010a
        /*05c2*/ 	.byte	0x05
	.zero		1


	//   ....[77]....
        /*05c4*/ 	.word	0x00004e50
        /*05c8*/ 	.word	0x00000000
        /*05cc*/ 	.word	0x00000000
        /*05d0*/ 	.short	0x010a
        /*05d2*/ 	.byte	0xff
	.zero		1


	//   ....[78]....
        /*05d4*/ 	.word	0x000051c0
        /*05d8*/ 	.word	0x00000000
        /*05dc*/ 	.word	0x00000080
        /*05e0*/ 	.short	0x010a
        /*05e2*/ 	.byte	0xff
	.zero		1


	//   ....[79]....
        /*05e4*/ 	.word	0x00005290
        /*05e8*/ 	.word	0x00000000
        /*05ec*/ 	.word	0x00000000
        /*05f0*/ 	.short	0x0101
        /*05f2*/ 	.byte	0xff
	.zero		1


	//   ....[80]....
        /*05f4*/ 	.word	0x00005ee0
        /*05f8*/ 	.word	0x00000002
        /*05fc*/ 	.word	0x00000040
        /*0600*/ 	.short	0x010a
        /*0602*/ 	.byte	0xff
	.zero		1


	//   ....[81]....
        /*0604*/ 	.word	0x00005f20
        /*0608*/ 	.word	0x00000047
        /*060c*/ 	.word	0x000000a0
        /*0610*/ 	.short	0x010a
        /*0612*/ 	.byte	0xff
	.zero		1


	//   ....[82]....
        /*0614*/ 	.word	0x00006010
        /*0618*/ 	.word	0x00000002
        /*061c*/ 	.word	0x00000040
        /*0620*/ 	.short	0x010a
        /*0622*/ 	.byte	0xff
	.zero		1


	//   ....[83]....
        /*0624*/ 	.word	0x00006240
        /*0628*/ 	.word	0x00000047
        /*062c*/ 	.word	0x000000a0
        /*0630*/ 	.short	0x010a
        /*0632*/ 	.byte	0xff
	.zero		1


	//   ....[84]....
        /*0634*/ 	.word	0x00006ae0
        /*0638*/ 	.word	0x00000000
        /*063c*/ 	.word	0x00000000
        /*0640*/ 	.short	0x0101
        /*0642*/ 	.byte	0xff
	.zero		1


	//   ....[85]....
        /*0644*/ 	.word	0x00006af0
        /*0648*/ 	.word	0x00000002
        /*064c*/ 	.word	0x00000040
        /*0650*/ 	.short	0x010a
        /*0652*/ 	.byte	0xff
	.zero		1


	//   ....[86]....
        /*0654*/ 	.word	0x00006bc0
        /*0658*/ 	.word	0x00000002
        /*065c*/ 	.word	0x00000040
        /*0660*/ 	.short	0x010a
        /*0662*/ 	.byte	0xff
	.zero		1


	//   ....[87]....
        /*0664*/ 	.word	0x000071c0
        /*0668*/ 	.word	0x000000ff
        /*066c*/ 	.word	0x00000000
        /*0670*/ 	.short	0x0101
        /*0672*/ 	.byte	0x04
	.zero		1


	//   ....[88]....
        /*0674*/ 	.word	0x000075b0
        /*0678*/ 	.word	0x00000000
        /*067c*/ 	.word	0x00000000
        /*0680*/ 	.short	0x0101
        /*0682*/ 	.byte	0xff
	.zero		1


	//   ....[89]....
        /*0684*/ 	.word	0x00007860
        /*0688*/ 	.word	0x000000ff
        /*068c*/ 	.word	0x00000000
        /*0690*/ 	.short	0x0101
        /*0692*/ 	.byte	0x04
	.zero		1


	//   ....[90]....
        /*0694*/ 	.word	0x00007880
        /*0698*/ 	.word	0x00000000
        /*069c*/ 	.word	0x000000f0
        /*06a0*/ 	.short	0x010a
        /*06a2*/ 	.byte	0xff
	.zero		1


	//   ....[91]....
        /*06a4*/ 	.word	0x000078e0
        /*06a8*/ 	.word	0x00000000
        /*06ac*/ 	.word	0x00000020
        /*06b0*/ 	.short	0x010a
        /*06b2*/ 	.byte	0xff
	.zero		1


	//   ....[92]....
        /*06b4*/ 	.word	0x00007940
        /*06b8*/ 	.word	0x00000000
        /*06bc*/ 	.word	0x00000020
        /*06c0*/ 	.short	0x010a
        /*06c2*/ 	.byte	0xff
	.zero		1


	//   ....[93]....
        /*06c4*/ 	.word	0x00007990
        /*06c8*/ 	.word	0x00000003
        /*06cc*/ 	.word	0x00000080
        /*06d0*/ 	.short	0x010a
        /*06d2*/ 	.byte	0xff
	.zero		1


	//   ....[94]....
        /*06d4*/ 	.word	0x000079f0
        /*06d8*/ 	.word	0x00000000
        /*06dc*/ 	.word	0x00000000
        /*06e0*/ 	.short	0x010a
        /*06e2*/ 	.byte	0xff
	.zero		1


	//   ....[95]....
        /*06e4*/ 	.word	0x00007a50
        /*06e8*/ 	.word	0x00000000
        /*06ec*/ 	.word	0x00000000
        /*06f0*/ 	.short	0x010a
        /*06f2*/ 	.byte	0xff
	.zero		1


	//   ....[96]....
        /*06f4*/ 	.word	0x00007ab0
        /*06f8*/ 	.word	0x00000000
        /*06fc*/ 	.word	0x00000000
        /*0700*/ 	.short	0x010a
        /*0702*/ 	.byte	0xff
	.zero		1


	//   ....[97]....
        /*0704*/ 	.word	0x00007b00
        /*0708*/ 	.word	0x00000002
        /*070c*/ 	.word	0x000000e0
        /*0710*/ 	.short	0x010a
        /*0712*/ 	.byte	0xff
	.zero		1


	//   ....[98]....
        /*0714*/ 	.word	0x00007b60
        /*0718*/ 	.word	0x00000002
        /*071c*/ 	.word	0x00000090
        /*0720*/ 	.short	0x010a
        /*0722*/ 	.byte	0xff
	.zero		1


	//   ....[99]....
        /*0724*/ 	.word	0x00007bb0
        /*0728*/ 	.word	0x00000002
        /*072c*/ 	.word	0x00000080
        /*0730*/ 	.short	0x010a
        /*0732*/ 	.byte	0xff
	.zero		1


	//   ....[100]....
        /*0734*/ 	.word	0x00007c10
        /*0738*/ 	.word	0x00000000
        /*073c*/ 	.word	0x00000090
        /*0740*/ 	.short	0x010a
        /*0742*/ 	.byte	0xff
	.zero		1


	//   ....[101]....
        /*0744*/ 	.word	0x00007c60
        /*0748*/ 	.word	0x00000000
        /*074c*/ 	.word	0x00000080
        /*0750*/ 	.short	0x010a
        /*0752*/ 	.byte	0xff
	.zero		1


	//   ....[102]....
        /*0754*/ 	.word	0x00007cc0
        /*0758*/ 	.word	0x00000002
        /*075c*/ 	.word	0x000000c0
        /*0760*/ 	.short	0x010a
        /*0762*/ 	.byte	0xff
	.zero		1


	//   ....[103]....
        /*0764*/ 	.word	0x00007d20
        /*0768*/ 	.word	0x00000000
        /*076c*/ 	.word	0x00000000
        /*0770*/ 	.short	0x010a
        /*0772*/ 	.byte	0xff
	.zero		1


	//   ....[104]....
        /*0774*/ 	.word	0x00007d80
        /*0778*/ 	.word	0x00000000
        /*077c*/ 	.word	0x00000000
        /*0780*/ 	.short	0x010a
        /*0782*/ 	.byte	0xff
	.zero		1


	//   ....[105]....
        /*0784*/ 	.word	0x00007de0
        /*0788*/ 	.word	0x00000000
        /*078c*/ 	.word	0x00000000
        /*0790*/ 	.short	0x010a
        /*0792*/ 	.byte	0xff
	.zero		1


	//   ....[106]....
        /*0794*/ 	.word	0x00007e40
        /*0798*/ 	.word	0x00000000
        /*079c*/ 	.word	0x00000000
        /*07a0*/ 	.short	0x010a
        /*07a2*/ 	.byte	0xff
	.zero		1


	//   ....[107]....
        /*07a4*/ 	.word	0x00007ea0
        /*07a8*/ 	.word	0x00000000
        /*07ac*/ 	.word	0x00000000
        /*07b0*/ 	.short	0x010a
        /*07b2*/ 	.byte	0xff
	.zero		1


	//   ....[108]....
        /*07b4*/ 	.word	0x00007ef0
        /*07b8*/ 	.word	0x00000008
        /*07bc*/ 	.word	0x00000080
        /*07c0*/ 	.short	0x010a
        /*07c2*/ 	.byte	0xff
	.zero		1


	//   ....[109]....
        /*07c4*/ 	.word	0x00007f50
        /*07c8*/ 	.word	0x00000000
        /*07cc*/ 	.word	0x00000078
        /*07d0*/ 	.short	0x010a
        /*07d2*/ 	.byte	0xff
	.zero		1


	//   ....[110]....
        /*07d4*/ 	.word	0x00007fb0
        /*07d8*/ 	.word	0x00000000
        /*07dc*/ 	.word	0x00000058
        /*07e0*/ 	.short	0x010a
        /*07e2*/ 	.byte	0xff
	.zero		1


	//   ....[111]....
        /*07e4*/ 	.word	0x00008010
        /*07e8*/ 	.word	0x00000002
        /*07ec*/ 	.word	0x00000058
        /*07f0*/ 	.short	0x010a
        /*07f2*/ 	.byte	0xff
	.zero		1


	//   ....[112]....
        /*07f4*/ 	.word	0x00008070
        /*07f8*/ 	.word	0x00000000
        /*07fc*/ 	.word	0x00000000
        /*0800*/ 	.short	0x010a
        /*0802*/ 	.byte	0xff
	.zero		1


	//   ....[113]....
        /*0804*/ 	.word	0x000080d0
        /*0808*/ 	.word	0x00000000
        /*080c*/ 	.word	0x00000000
        /*0810*/ 	.short	0x010a
        /*0812*/ 	.byte	0xff
	.zero		1


	//   ....[114]....
        /*0814*/ 	.word	0x00008120
        /*0818*/ 	.word	0x00000000
        /*081c*/ 	.word	0x00000080
        /*0820*/ 	.short	0x010a
        /*0822*/ 	.byte	0xff
	.zero		1


	//   ....[115]....
        /*0824*/ 	.word	0x00008170
        /*0828*/ 	.word	0x00000002
        /*082c*/ 	.word	0x00000040
        /*0830*/ 	.short	0x010a
        /*0832*/ 	.byte	0xff
	.zero		1


	//   ....[116]....
        /*0834*/ 	.word	0x000081c0
        /*0838*/ 	.word	0x00000047
        /*083c*/ 	.word	0x000000a0
        /*0840*/ 	.short	0x010a
        /*0842*/ 	.byte	0xff
	.zero		1


	//   ....[117]....
        /*0844*/ 	.word	0x00008210
        /*0848*/ 	.word	0x00000002
        /*084c*/ 	.word	0x00000040
        /*0850*/ 	.short	0x010a
        /*0852*/ 	.byte	0xff
	.zero		1


	//----- nvinfo : EIATTR_NUM_MBARRIERS
	.align		4
.L_47:
        /*0854*/ 	.byte	0x03, 0x38
        /*0856*/ 	.short	0x0020


	//----- nvinfo : EIATTR_EXIT_INSTR_OFFSETS
	.align		4
        /*0858*/ 	.byte	0x04, 0x1c
        /*085a*/ 	.short	(.L_49 - .L_48)


	//   ....[0]....
.L_48:
        /*085c*/ 	.word	0x00002920


	//   ....[1]....
        /*0860*/ 	.word	0x00002e10


	//   ....[2]....
        /*0864*/ 	.word	0x00002e70


	//   ....[3]....
        /*0868*/ 	.word	0x00003de0


	//   ....[4]....
        /*086c*/ 	.word	0x00004e80


	//   ....[5]....
        /*0870*/ 	.word	0x00004ec0


	//   ....[6]....
        /*0874*/ 	.word	0x00007750


	//   ....[7]....
        /*0878*/ 	.word	0x000077d0


	//   ....[8]....
        /*087c*/ 	.word	0x00007800


	//   ....[9]....
        /*0880*/ 	.word	0x00007870


	//----- nvinfo : EIATTR_MAX_THREADS
	.align		4
.L_49:
        /*0884*/ 	.byte	0x04, 0x05
        /*0886*/ 	.short	(.L_51 - .L_50)
.L_50:
        /*0888*/ 	.word	0x00000100
        /*088c*/ 	.word	0x00000001
        /*0890*/ 	.word	0x00000001


	//----- nvinfo : EIATTR_CRS_STACK_SIZE
	.align		4
.L_51:
        /*0894*/ 	.byte	0x04, 0x1e
        /*0896*/ 	.short	(.L_53 - .L_52)
.L_52:
        /*0898*/ 	.word	0x00000000


	//----- nvinfo : EIATTR_CBANK_PARAM_SIZE
	.align		4
.L_53:
        /*089c*/ 	.byte	0x03, 0x19
        /*089e*/ 	.short	0x0800


	//----- nvinfo : EIATTR_PARAM_CBANK
	.align		4
        /*08a0*/ 	.byte	0x04, 0x0a
        /*08a2*/ 	.short	(.L_55 - .L_54)
	.align		4
.L_54:
        /*08a4*/ 	.word	index@(.nv.constant0._ZN7cutlass13device_kernelINS_4gemm6kernel13GemmUniversalIN4cute5tupleIJiiiiEEENS1_10collective13CollectiveMmaINS1_35MainloopSm100TmaUmmaWarpSpecializedILi4ELi2ELi4ENS5_IJNS4_1CILi2EEENSA_ILi1EEESC_EEEEENS5_IJNSA_ILi64EEESF_NSA_ILi32EEEEEENS_10tfloat32_tENS5_IJlSC_lEEESI_SJ_NS4_8TiledMMAINS4_8MMA_AtomIJNS4_17SM100_MMA_TF32_SSISI_SI_fLi64ELi64ELNS4_4UMMA5MajorE0ELSO_0ELNSN_7ScaleInE0ELSP_0EEEEEENS4_6LayoutINS5_IJSC_SC_SC_EEENS5_IJNSA_ILi0EEESU_SU_EEEEENS5_IJNS4_10UnderscoreESX_SX_EEEEENS4_13SM90_TMA_LOADENS4_14ComposedLayoutINS4_7SwizzleILi3ELi4ELi3EEENS4_18smem_ptr_flag_bitsILi32EEENSS_INS5_IJNSA_ILi8EEESG_EEENS5_IJSG_SC_EEEEEEEvNS4_8identityENS4_23SM90_TMA_LOAD_MULTICASTES1A_vS1B_EENS_8epilogue10collective18CollectiveEpilogueINS1E_23Sm100TmaWarpSpecializedILi3ELi2ELi16ELb1ELb0EEEJSH_NS5_IJNSS_ISF_SC_EENSS_ISG_SC_EEEEESI_SJ_SI_SJ_NS1E_6fusion15FusionCallbacksIS1I_NS1M_17LinearCombinationISI_fSI_fLNS_15FloatRoundStyleE2EEESH_S1L_JEEENS4_5SM1004TMEM4LOAD26SM100_TMEM_LOAD_16dp128b8xES10_S1A_NS4_17SM75_U32x4_LDSM_NENS4_14SM90_TMA_STOREES1A_NS4_17SM90_U32x4_STSM_NENS4_39AutoVectorizingCopyWithAssumedAlignmentILi128EEEEEEvvEEEEvNT_6ParamsE)
        /*08a8*/ 	.short	0x0380
        /*08aa*/ 	.short	0x0800


	//----- nvinfo : EIATTR_SW_WAR
	.align		4
.L_55:
        /*08ac*/ 	.byte	0x04, 0x36
        /*08ae*/ 	.short	(.L_57 - .L_56)
.L_56:
        /*08b0*/ 	.word	0x00000008
.L_57:


//--------------------- .nv.callgraph             --------------------------
	.section	.nv.callgraph,"",@"SHT_CUDA_CALLGRAPH"
	.align	4
	.sectionentsize	8
	.align		4
        /*0000*/ 	.word	0x00000000
	.align		4
        /*0004*/ 	.word	0xffffffff
	.align		4
        /*0008*/ 	.word	index@(_ZN7cutlass13device_kernelINS_4gemm6kernel13GemmUniversalIN4cute5tupleIJiiiiEEENS1_10collective13CollectiveMmaINS1_35MainloopSm100TmaUmmaWarpSpecializedILi4ELi2ELi4ENS5_IJNS4_1CILi2EEENSA_ILi1EEESC_EEEEENS5_IJNSA_ILi64EEESF_NSA_ILi32EEEEEENS_10tfloat32_tENS5_IJlSC_lEEESI_SJ_NS4_8TiledMMAINS4_8MMA_AtomIJNS4_17SM100_MMA_TF32_SSISI_SI_fLi64ELi64ELNS4_4UMMA5MajorE0ELSO_0ELNSN_7ScaleInE0ELSP_0EEEEEENS4_6LayoutINS5_IJSC_SC_SC_EEENS5_IJNSA_ILi0EEESU_SU_EEEEENS5_IJNS4_10UnderscoreESX_SX_EEEEENS4_13SM90_TMA_LOADENS4_14ComposedLayoutINS4_7SwizzleILi3ELi4ELi3EEENS4_18smem_ptr_flag_bitsILi32EEENSS_INS5_IJNSA_ILi8EEESG_EEENS5_IJSG_SC_EEEEEEEvNS4_8identityENS4_23SM90_TMA_LOAD_MULTICASTES1A_vS1B_EENS_8epilogue10collective18CollectiveEpilogueINS1E_23Sm100TmaWarpSpecializedILi3ELi2ELi16ELb1ELb0EEEJSH_NS5_IJNSS_ISF_SC_EENSS_ISG_SC_EEEEESI_SJ_SI_SJ_NS1E_6fusion15FusionCallbacksIS1I_NS1M_17LinearCombinationISI_fSI_fLNS_15FloatRoundStyleE2EEESH_S1L_JEEENS4_5SM1004TMEM4LOAD26SM100_TMEM_LOAD_16dp128b8xES10_S1A_NS4_17SM75_U32x4_LDSM_NENS4_14SM90_TMA_STOREES1A_NS4_17SM90_U32x4_STSM_NENS4_39AutoVectorizingCopyWithAssumedAlignmentILi128EEEEEEvvEEEEvNT_6ParamsE)
	.align		4
        /*000c*/ 	.word	index@(__assertfail)
	.align		4
        /*0010*/ 	.word	0x00000000
	.align		4
        /*0014*/ 	.word	0xfffffffe
	.align		4
        /*0018*/ 	.word	0x00000000
	.align		4
        /*001c*/ 	.word	0xfffffffd
	.align		4
        /*0020*/ 	.word	0x00000000
	.align		4
        /*0024*/ 	.word	0xfffffffc


//--------------------- .nv.constant4             --------------------------
	.section	.nv.constant4,"a",@progbits
	.align	8
	.align		8
.nv.constant4:
        /*0000*/ 	.dword	__assertfail
	.align		8
        /*0008*/ 	.dword	__unnamed_1
	.align		8
        /*0010*/ 	.dword	__unnamed_2
	.align		8
        /*0018*/ 	.dword	_ZN40_INTERNAL_bc3ad7f3_4_k_cu_0137f0af_102664cuda3std3__45__cpo5beginE
	.align		8
        /*0020*/ 	.dword	_ZN40_INTERNAL_bc3ad7f3_4_k_cu_0137f0af_102664cuda3std3__45__cpo3endE
	.align		8
        /*0028*/ 	.dword	_ZN40_INTERNAL_bc3ad7f3_4_k_cu_0137f0af_102664cuda3std3__45__cpo6cbeginE
	.align		8
        /*0030*/ 	.dword	_ZN40_INTERNAL_bc3ad7f3_4_k_cu_0137f0af_102664cuda3std3__45__cpo4cendE
	.align		8
        /*0038*/ 	.dword	_ZN40_INTERNAL_bc3ad7f3_4_k_cu_0137f0af_102664cuda3std3__442_GLOBAL__N__bc3ad7f3_4_k_cu_0137f0af_102666ignoreE
	.align		8
        /*0040*/ 	.dword	_ZN40_INTERNAL_bc3ad7f3_4_k_cu_0137f0af_102664cuda3std3__419piecewise_constructE
	.align		8
        /*0048*/ 	.dword	_ZN40_INTERNAL_bc3ad7f3_4_k_cu_0137f0af_102664cuda3std3__48in_placeE
	.align		8
        /*0050*/ 	.dword	_ZN40_INTERNAL_bc3ad7f3_4_k_cu_0137f0af_102664cuda3std6ranges3__45__cpo4swapE
	.align		8
        /*0058*/ 	.dword	_ZN40_INTERNAL_bc3ad7f3_4_k_cu_0137f0af_102664cuda3std6ranges3__45__cpo9iter_moveE
	.align		8
        /*0060*/ 	.dword	_ZN40_INTERNAL_bc3ad7f3_4_k_cu_0137f0af_102664cute7productE
	.align		8
        /*0068*/ 	.dword	_ZN40_INTERNAL_bc3ad7f3_4_k_cu_0137f0af_102664cute1_E
	.align		8
        /*0070*/ 	.dword	$str$25
	.align		8
        /*0078*/ 	.dword	$str$26
	.align		8
        /*0080*/ 	.dword	$str$27
	.align		8
        /*0088*/ 	.dword	$str$28


//--------------------- .text._ZN7cutlass13device_kernelINS_4gemm6kernel13GemmUniversalIN4cute5tupleIJiiiiEEENS1_10collective13CollectiveMmaINS1_35MainloopSm100TmaUmmaWarpSpecializedILi4ELi2ELi4ENS5_IJNS4_1CILi2EEENSA_ILi1EEESC_EEEEENS5_IJNSA_ILi64EEESF_NSA_ILi32EEEEEENS_10tfloat32_tENS5_IJlSC_lEEESI_SJ_NS4_8TiledMMAINS4_8MMA_AtomIJNS4_17SM100_MMA_TF32_SSISI_SI_fLi64ELi64ELNS4_4UMMA5MajorE0ELSO_0ELNSN_7ScaleInE0ELSP_0EEEEEENS4_6LayoutINS5_IJSC_SC_SC_EEENS5_IJNSA_ILi0EEESU_SU_EEEEENS5_IJNS4_10UnderscoreESX_SX_EEEEENS4_13SM90_TMA_LOADENS4_14ComposedLayoutINS4_7SwizzleILi3ELi4ELi3EEENS4_18smem_ptr_flag_bitsILi32EEENSS_INS5_IJNSA_ILi8EEESG_EEENS5_IJSG_SC_EEEEEEEvNS4_8identityENS4_23SM90_TMA_LOAD_MULTICASTES1A_vS1B_EENS_8epilogue10collective18CollectiveEpilogueINS1E_23Sm100TmaWarpSpecializedILi3ELi2ELi16ELb1ELb0EEEJSH_NS5_IJNSS_ISF_SC_EENSS_ISG_SC_EEEEESI_SJ_SI_SJ_NS1E_6fusion15FusionCallbacksIS1I_NS1M_17LinearCombinationISI_fSI_fLNS_15FloatRoundStyleE2EEESH_S1L_JEEENS4_5SM1004TMEM4LOAD26SM100_TMEM_LOAD_16dp128b8xES10_S1A_NS4_17SM75_U32x4_LDSM_NENS4_14SM90_TMA_STOREES1A_NS4_17SM90_U32x4_STSM_NENS4_39AutoVectorizingCopyWithAssumedAlignmentILi128EEEEEEvvEEEEvNT_6ParamsE --------------------------
	.section	.text._ZN7cutlass13device_kernelINS_4gemm6kernel13GemmUniversalIN4cute5tupleIJiiiiEEENS1_10collective13CollectiveMmaINS1_35MainloopSm100TmaUmmaWarpSpecializedILi4ELi2ELi4ENS5_IJNS4_1CILi2EEENSA_ILi1EEESC_EEEEENS5_IJNSA_ILi64EEESF_NSA_ILi32EEEEEENS_10tfloat32_tENS5_IJlSC_lEEESI_SJ_NS4_8TiledMMAINS4_8MMA_AtomIJNS4_17SM100_MMA_TF32_SSISI_SI_fLi64ELi64ELNS4_4UMMA5MajorE0ELSO_0ELNSN_7ScaleInE0ELSP_0EEEEEENS4_6LayoutINS5_IJSC_SC_SC_EEENS5_IJNSA_ILi0EEESU_SU_EEEEENS5_IJNS4_10UnderscoreESX_SX_EEEEENS4_13SM90_TMA_LOADENS4_14ComposedLayoutINS4_7SwizzleILi3ELi4ELi3EEENS4_18smem_ptr_flag_bitsILi32EEENSS_INS5_IJNSA_ILi8EEESG_EEENS5_IJSG_SC_EEEEEEEvNS4_8identityENS4_23SM90_TMA_LOAD_MULTICASTES1A_vS1B_EENS_8epilogue10collective18CollectiveEpilogueINS1E_23Sm100TmaWarpSpecializedILi3ELi2ELi16ELb1ELb0EEEJSH_NS5_IJNSS_ISF_SC_EENSS_ISG_SC_EEEEESI_SJ_SI_SJ_NS1E_6fusion15FusionCallbacksIS1I_NS1M_17LinearCombinationISI_fSI_fLNS_15FloatRoundStyleE2EEESH_S1L_JEEENS4_5SM1004TMEM4LOAD26SM100_TMEM_LOAD_16dp128b8xES10_S1A_NS4_17SM75_U32x4_LDSM_NENS4_14SM90_TMA_STOREES1A_NS4_17SM90_U32x4_STSM_NENS4_39AutoVectorizingCopyWithAssumedAlignmentILi128EEEEEEvvEEEEvNT_6ParamsE,"ax",@progbits
	.align	128
.text._ZN7cutlass13device_kernelINS_4gemm6kernel13GemmUniversalIN4cute5tupleIJiiiiEEENS1_10collective13CollectiveMmaINS1_35MainloopSm100TmaUmmaWarpSpecializedILi4ELi2ELi4ENS5_IJNS4_1CILi2EEENSA_ILi1EEESC_EEEEENS5_IJNSA_ILi64EEESF_NSA_ILi32EEEEEENS_10tfloat32_tENS5_IJlSC_lEEESI_SJ_NS4_8TiledMMAINS4_8MMA_AtomIJNS4_17SM100_MMA_TF32_SSISI_SI_fLi64ELi64ELNS4_4UMMA5MajorE0ELSO_0ELNSN_7ScaleInE0ELSP_0EEEEEENS4_6LayoutINS5_IJSC_SC_SC_EEENS5_IJNSA_ILi0EEESU_SU_EEEEENS5_IJNS4_10UnderscoreESX_SX_EEEEENS4_13SM90_TMA_LOADENS4_14ComposedLayoutINS4_7SwizzleILi3ELi4ELi3EEENS4_18smem_ptr_flag_bitsILi32EEENSS_INS5_IJNSA_ILi8EEESG_EEENS5_IJSG_SC_EEEEEEEvNS4_8identityENS4_23SM90_TMA_LOAD_MULTICASTES1A_vS1B_EENS_8epilogue10collective18CollectiveEpilogueINS1E_23Sm100TmaWarpSpecializedILi3ELi2ELi16ELb1ELb0EEEJSH_NS5_IJNSS_ISF_SC_EENSS_ISG_SC_EEEEESI_SJ_SI_SJ_NS1E_6fusion15FusionCallbacksIS1I_NS1M_17LinearCombinationISI_fSI_fLNS_15FloatRoundStyleE2EEESH_S1L_JEEENS4_5SM1004TMEM4LOAD26SM100_TMEM_LOAD_16dp128b8xES10_S1A_NS4_17SM75_U32x4_LDSM_NENS4_14SM90_TMA_STOREES1A_NS4_17SM90_U32x4_STSM_NENS4_39AutoVectorizingCopyWithAssumedAlignmentILi128EEEEEEvvEEEEvNT_6ParamsE:
        .type           _ZN7cutlass13device_kernelINS_4gemm6kernel13GemmUniversalIN4cute5tupleIJiiiiEEENS1_10collective13CollectiveMmaINS1_35MainloopSm100TmaUmmaWarpSpecializedILi4ELi2ELi4ENS5_IJNS4_1CILi2EEENSA_ILi1EEESC_EEEEENS5_IJNSA_ILi64EEESF_NSA_ILi32EEEEEENS_10tfloat32_tENS5_IJlSC_lEEESI_SJ_NS4_8TiledMMAINS4_8MMA_AtomIJNS4_17SM100_MMA_TF32_SSISI_SI_fLi64ELi64ELNS4_4UMMA5MajorE0ELSO_0ELNSN_7ScaleInE0ELSP_0EEEEEENS4_6LayoutINS5_IJSC_SC_SC_EEENS5_IJNSA_ILi0EEESU_SU_EEEEENS5_IJNS4_10UnderscoreESX_SX_EEEEENS4_13SM90_TMA_LOADENS4_14ComposedLayoutINS4_7SwizzleILi3ELi4ELi3EEENS4_18smem_ptr_flag_bitsILi32EEENSS_INS5_IJNSA_ILi8EEESG_EEENS5_IJSG_SC_EEEEEEEvNS4_8identityENS4_23SM90_TMA_LOAD_MULTICASTES1A_vS1B_EENS_8epilogue10collective18CollectiveEpilogueINS1E_23Sm100TmaWarpSpecializedILi3ELi2ELi16ELb1ELb0EEEJSH_NS5_IJNSS_ISF_SC_EENSS_ISG_SC_EEEEESI_SJ_SI_SJ_NS1E_6fusion15FusionCallbacksIS1I_NS1M_17LinearCombinationISI_fSI_fLNS_15FloatRoundStyleE2EEESH_S1L_JEEENS4_5SM1004TMEM4LOAD26SM100_TMEM_LOAD_16dp128b8xES10_S1A_NS4_17SM75_U32x4_LDSM_NENS4_14SM90_TMA_STOREES1A_NS4_17SM90_U32x4_STSM_NENS4_39AutoVectorizingCopyWithAssumedAlignmentILi128EEEEEEvvEEEEvNT_6ParamsE,@function
        .size           _ZN7cutlass13device_kernelINS_4gemm6kernel13GemmUniversalIN4cute5tupleIJiiiiEEENS1_10collective13CollectiveMmaINS1_35MainloopSm100TmaUmmaWarpSpecializedILi4ELi2ELi4ENS5_IJNS4_1CILi2EEENSA_ILi1EEESC_EEEEENS5_IJNSA_ILi64EEESF_NSA_ILi32EEEEEENS_10tfloat32_tENS5_IJlSC_lEEESI_SJ_NS4_8TiledMMAINS4_8MMA_AtomIJNS4_17SM100_MMA_TF32_SSISI_SI_fLi64ELi64ELNS4_4UMMA5MajorE0ELSO_0ELNSN_7ScaleInE0ELSP_0EEEEEENS4_6LayoutINS5_IJSC_SC_SC_EEENS5_IJNSA_ILi0EEESU_SU_EEEEENS5_IJNS4_10UnderscoreESX_SX_EEEEENS4_13SM90_TMA_LOADENS4_14ComposedLayoutINS4_7SwizzleILi3ELi4ELi3EEENS4_18smem_ptr_flag_bitsILi32EEENSS_INS5_IJNSA_ILi8EEESG_EEENS5_IJSG_SC_EEEEEEEvNS4_8identityENS4_23SM90_TMA_LOAD_MULTICASTES1A_vS1B_EENS_8epilogue10collective18CollectiveEpilogueINS1E_23Sm100TmaWarpSpecializedILi3ELi2ELi16ELb1ELb0EEEJSH_NS5_IJNSS_ISF_SC_EENSS_ISG_SC_EEEEESI_SJ_SI_SJ_NS1E_6fusion15FusionCallbacksIS1I_NS1M_17LinearCombinationISI_fSI_fLNS_15FloatRoundStyleE2EEESH_S1L_JEEENS4_5SM1004TMEM4LOAD26SM100_TMEM_LOAD_16dp128b8xES10_S1A_NS4_17SM75_U32x4_LDSM_NENS4_14SM90_TMA_STOREES1A_NS4_17SM90_U32x4_STSM_NENS4_39AutoVectorizingCopyWithAssumedAlignmentILi128EEEEEEvvEEEEvNT_6ParamsE,(.L_x_161 - _ZN7cutlass13device_kernelINS_4gemm6kernel13GemmUniversalIN4cute5tupleIJiiiiEEENS1_10collective13CollectiveMmaINS1_35MainloopSm100TmaUmmaWarpSpecializedILi4ELi2ELi4ENS5_IJNS4_1CILi2EEENSA_ILi1EEESC_EEEEENS5_IJNSA_ILi64EEESF_NSA_ILi32EEEEEENS_10tfloat32_tENS5_IJlSC_lEEESI_SJ_NS4_8TiledMMAINS4_8MMA_AtomIJNS4_17SM100_MMA_TF32_SSISI_SI_fLi64ELi64ELNS4_4UMMA5MajorE0ELSO_0ELNSN_7ScaleInE0ELSP_0EEEEEENS4_6LayoutINS5_IJSC_SC_SC_EEENS5_IJNSA_ILi0EEESU_SU_EEEEENS5_IJNS4_10UnderscoreESX_SX_EEEEENS4_13SM90_TMA_LOADENS4_14ComposedLayoutINS4_7SwizzleILi3ELi4ELi3EEENS4_18smem_ptr_flag_bitsILi32EEENSS_INS5_IJNSA_ILi8EEESG_EEENS5_IJSG_SC_EEEEEEEvNS4_8identityENS4_23SM90_TMA_LOAD_MULTICASTES1A_vS1B_EENS_8epilogue10collective18CollectiveEpilogueINS1E_23Sm100TmaWarpSpecializedILi3ELi2ELi16ELb1ELb0EEEJSH_NS5_IJNSS_ISF_SC_EENSS_ISG_SC_EEEEESI_SJ_SI_SJ_NS1E_6fusion15FusionCallbacksIS1I_NS1M_17LinearCombinationISI_fSI_fLNS_15FloatRoundStyleE2EEESH_S1L_JEEENS4_5SM1004TMEM4LOAD26SM100_TMEM_LOAD_16dp128b8xES10_S1A_NS4_17SM75_U32x4_LDSM_NENS4_14SM90_TMA_STOREES1A_NS4_17SM90_U32x4_STSM_NENS4_39AutoVectorizingCopyWithAssumedAlignmentILi128EEEEEEvvEEEEvNT_6ParamsE)
        .other          _ZN7cutlass13device_kernelINS_4gemm6kernel13GemmUniversalIN4cute5tupleIJiiiiEEENS1_10collective13CollectiveMmaINS1_35MainloopSm100TmaUmmaWarpSpecializedILi4ELi2ELi4ENS5_IJNS4_1CILi2EEENSA_ILi1EEESC_EEEEENS5_IJNSA_ILi64EEESF_NSA_ILi32EEEEEENS_10tfloat32_tENS5_IJlSC_lEEESI_SJ_NS4_8TiledMMAINS4_8MMA_AtomIJNS4_17SM100_MMA_TF32_SSISI_SI_fLi64ELi64ELNS4_4UMMA5MajorE0ELSO_0ELNSN_7ScaleInE0ELSP_0EEEEEENS4_6LayoutINS5_IJSC_SC_SC_EEENS5_IJNSA_ILi0EEESU_SU_EEEEENS5_IJNS4_10UnderscoreESX_SX_EEEEENS4_13SM90_TMA_LOADENS4_14ComposedLayoutINS4_7SwizzleILi3ELi4ELi3EEENS4_18smem_ptr_flag_bitsILi32EEENSS_INS5_IJNSA_ILi8EEESG_EEENS5_IJSG_SC_EEEEEEEvNS4_8identityENS4_23SM90_TMA_LOAD_MULTICASTES1A_vS1B_EENS_8epilogue10collective18CollectiveEpilogueINS1E_23Sm100TmaWarpSpecializedILi3ELi2ELi16ELb1ELb0EEEJSH_NS5_IJNSS_ISF_SC_EENSS_ISG_SC_EEEEESI_SJ_SI_SJ_NS1E_6fusion15FusionCallbacksIS1I_NS1M_17LinearCombinationISI_fSI_fLNS_15FloatRoundStyleE2EEESH_S1L_JEEENS4_5SM1004TMEM4LOAD26SM100_TMEM_LOAD_16dp128b8xES10_S1A_NS4_17SM75_U32x4_LDSM_NENS4_14SM90_TMA_STOREES1A_NS4_17SM90_U32x4_STSM_NENS4_39AutoVectorizingCopyWithAssumedAlignmentILi128EEEEEEvvEEEEvNT_6ParamsE,@"STO_CUDA_ENTRY STV_DEFAULT"
_ZN7cutlass13device_kernelINS_4gemm6kernel13GemmUniversalIN4cute5tupleIJiiiiEEENS1_10collective13CollectiveMmaINS1_35MainloopSm100TmaUmmaWarpSpecializedILi4ELi2ELi4ENS5_IJNS4_1CILi2EEENSA_ILi1EEESC_EEEEENS5_IJNSA_ILi64EEESF_NSA_ILi32EEEEEENS_10tfloat32_tENS5_IJlSC_lEEESI_SJ_NS4_8TiledMMAINS4_8MMA_AtomIJNS4_17SM100_MMA_TF32_SSISI_SI_fLi64ELi64ELNS4_4UMMA5MajorE0ELSO_0ELNSN_7ScaleInE0ELSP_0EEEEEENS4_6LayoutINS5_IJSC_SC_SC_EEENS5_IJNSA_ILi0EEESU_SU_EEEEENS5_IJNS4_10UnderscoreESX_SX_EEEEENS4_13SM90_TMA_LOADENS4_14ComposedLayoutINS4_7SwizzleILi3ELi4ELi3EEENS4_18smem_ptr_flag_bitsILi32EEENSS_INS5_IJNSA_ILi8EEESG_EEENS5_IJSG_SC_EEEEEEEvNS4_8identityENS4_23SM90_TMA_LOAD_MULTICASTES1A_vS1B_EENS_8epilogue10collective18CollectiveEpilogueINS1E_23Sm100TmaWarpSpecializedILi3ELi2ELi16ELb1ELb0EEEJSH_NS5_IJNSS_ISF_SC_EENSS_ISG_SC_EEEEESI_SJ_SI_SJ_NS1E_6fusion15FusionCallbacksIS1I_NS1M_17LinearCombinationISI_fSI_fLNS_15FloatRoundStyleE2EEESH_S1L_JEEENS4_5SM1004TMEM4LOAD26SM100_TMEM_LOAD_16dp128b8xES10_S1A_NS4_17SM75_U32x4_LDSM_NENS4_14SM90_TMA_STOREES1A_NS4_17SM90_U32x4_STSM_NENS4_39AutoVectorizingCopyWithAssumedAlignmentILi128EEEEEEvvEEEEvNT_6ParamsE:
[----:B------:R-:W1:Y:S01]  /*0000*/  LDC R1, c[0x0][0x37c] ;  /* 0x0000df00ff017b82 */ /* 0x000e620000000800 */
[----:B------:R-:W2:Y:S01]  /*0010*/  S2R R64, SR_TID.X ;  /* 0x0000000000407919 */ /* 0x000ea20000002100 */
[----:B------:R-:W3:Y:S01]  /*0020*/  LDCU.64 UR8, c[0x0][0x890] ;  /* 0x00011200ff0877ac */ /* 0x000ee20008000a00 */
[----:B------:R-:W-:Y:S02]  /*0030*/  PRMT R53, RZ, 0x7610, R53 ;  /* 0x00007610ff357816 */ /* 0x000fe40000000035 */
[----:B------:R-:W-:Y:S01]  /*0040*/  ELECT P3, URZ, PT ;  /* 0x0000000000ff782f */ /* 0x000fe20003860000 */
[----:B---3--:R-:W-:-:S04]  /*0050*/  UISETP.NE.U32.AND UP0, UPT, UR8, URZ, UPT ;  /* 0x000000ff0800728c */ /* 0x008fc8000bf05070 */
[----:B------:R-:W-:Y:S01]  /*0060*/  UISETP.NE.AND.EX UP0, UPT, UR9, URZ, UPT, UP0 ;  /* 0x000000ff0900728c */ /* 0x000fe2000bf05300 */
[----:B--2---:R-:W-:-:S05]  /*0070*/  SHF.R.U32.HI R54, RZ, 0x5, R64 ;  /* 0x00000005ff367819 */ /* 0x004fca0000011640 */
[----:B------:R-:W2:Y:S02]  /*0080*/  SHFL.IDX PT, R0, R54, RZ, 0x1f ;  /* 0x00001fff36007589 */ /* 0x000ea400000e0000 */
[----:B--2---:R-:W-:Y:S01]  /*0090*/  R2UR UR18, R0 ;  /* 0x00000000001272ca */ /* 0x004fe200000e0000 */
[----:B-1----:R-:W-:-:S14]  /*00a0*/  BRA.U UP0, `(.L_x_0) ;  /* 0x0000000100307547 */ /* 0x002fdc000b800000 */
[----:B------:R-:W1:Y:S02]  /*00b0*/  LDCU.64 UR4, c[0x0][0x888] ;  /* 0x00011100ff0477ac */ /* 0x000e640008000a00 */
[----:B-1----:R-:W-:-:S04]  /*00c0*/  UISETP.NE.U32.AND UP0, UPT, UR4, URZ, UPT ;  /* 0x000000ff0400728c */ /* 0x002fc8000bf05070 */
[----:B------:R-:W-:-:S09]  /*00d0*/  UISETP.NE.AND.EX UP0, UPT, UR5, URZ, UPT, UP0 ;  /* 0x000000ff0500728c */ /* 0x000fd2000bf05300 */
[----:B------:R-:W-:Y:S05]  /*00e0*/  BRA.U !UP0, `(.L_x_1) ;  /* 0x0000000108147547 */ /* 0x000fea000b800000 */
[----:B------:R-:W1:Y:S01]  /*00f0*/  LDC.64 R26, c[0x0][0x888] ;  /* 0x00022200ff1a7b82 */ /* 0x000e620000000a00 */
[----:B------:R-:W1:Y:S02]  /*0100*/  LDCU.64 UR4, c[0x0][0x358] ;  /* 0x00006b00ff0477ac */ /* 0x000e640008000a00 */
[----:B-1----:R1:W5:Y:S01]  /*0110*/  LDG.E R26, desc[UR4][R26.64] ;  /* 0x000000041a1a7981 */ /* 0x002362000c1e1900 */
[----:B------:R-:W-:Y:S01]  /*0120*/  HFMA2 R53, -RZ, RZ, 0, 5.9604644775390625e-08 ;  /* 0x00000001ff357431 */ /* 0x000fe200000001ff */
[----:B------:R-:W-:Y:S05]  /*0130*/  BRA `(.L_x_0) ;  /* 0x00000000000c7947 */ /* 0x000fea0003800000 */
.L_x_1:
[----:B------:R-:W1:Y:S01]  /*0140*/  LDCU UR4, c[0x0][0x880] ;  /* 0x00011000ff0477ac */ /* 0x000e620008000800 */
[----:B------:R-:W-:Y:S01]  /*0150*/  HFMA2 R53, -RZ, RZ, 0, 5.9604644775390625e-08 ;  /* 0x00000001ff357431 */ /* 0x000fe200000001ff */
[----:B-1----:R-:W-:-:S07]  /*0160*/  MOV R26, UR4 ;  /* 0x00000004001a7c02 */ /* 0x002fce0008000f00 */
.L_x_0:
[----:B------:R-:W2:Y:S02]  /*0170*/  LDCU.64 UR4, c[0x0][0x8b0] ;  /* 0x00011600ff0477ac */ /* 0x000ea40008000a00 */
[----:B--2---:R-:W-:-:S04]  /*0180*/  UISETP.NE.U32.AND UP0, UPT, UR4, URZ, UPT ;  /* 0x000000ff0400728c */ /* 0x004fc8000bf05070 */
[----:B------:R-:W-:-:S09]  /*0190*/  UISETP.NE.AND.EX UP0, UPT, UR5, URZ, UPT, UP0 ;  /* 0x000000ff0500728c */ /* 0x000fd2000bf05300 */
[----:B------:R-:W-:Y:S05]  /*01a0*/  BRA.U UP0, `(.L_x_2) ;  /* 0x0000000100287547 */ /* 0x000fea000b800000 */
[----:B------:R-:W2:Y:S02]  /*01b0*/  LDCU.64 UR4, c[0x0][0x8a8] ;  /* 0x00011500ff0477ac */ /* 0x000ea40008000a00 */
[----:B--2---:R-:W-:-:S04]  /*01c0*/  UISETP.NE.U32.AND UP0, UPT, UR4, URZ, UPT ;  /* 0x000000ff0400728c */ /* 0x004fc8000bf05070 */
[----:B------:R-:W-:-:S09]  /*01d0*/  UISETP.NE.AND.EX UP0, UPT, UR5, URZ, UPT, UP0 ;  /* 0x000000ff0500728c */ /* 0x000fd2000bf05300 */
[----:B------:R-:W-:Y:S05]  /*01e0*/  BRA.U !UP0, `(.L_x_3) ;  /* 0x0000000108107547 */ /* 0x000fea000b800000 */
[----:B------:R-:W2:Y:S01]  /*01f0*/  LDC.64 R24, c[0x0][0x8a8] ;  /* 0x00022a00ff187b82 */ /* 0x000ea20000000a00 */
[----:B------:R-:W2:Y:S02]  /*0200*/  LDCU.64 UR4, c[0x0][0x358] ;  /* 0x00006b00ff0477ac */ /* 0x000ea40008000a00 */
[----:B--2---:R2:W5:Y:S01]  /*0210*/  LDG.E R24, desc[UR4][R24.64] ;  /* 0x0000000418187981 */ /* 0x004562000c1e1900 */
[----:B------:R-:W-:Y:S05]  /*0220*/  BRA `(.L_x_2) ;  /* 0x0000000000087947 */ /* 0x000fea0003800000 */
.L_x_3:
[----:B------:R-:W2:Y:S02]  /*0230*/  LDCU UR4, c[0x0][0x8a0] ;  /* 0x00011400ff0477ac */ /* 0x000ea40008000800 */
[----:B--2---:R-:W-:Y:S02]  /*0240*/  MOV R24, UR4 ;  /* 0x0000000400187c02 */ /* 0x004fe40008000f00 */
.L_x_2:
[----:B------:R-:W-:Y:S01]  /*0250*/  IMAD.U32 R0, RZ, RZ, UR18 ;  /* 0x00000012ff007e24 */ /* 0x000fe2000f8e00ff */
[----:B------:R-:W-:Y:S04]  /*0260*/  BSSY.RECONVERGENT B0, `(.L_x_4) ;  /* 0x000000c000007945 */ /* 0x000fe80003800200 */
[C---:B------:R-:W-:Y:S02]  /*0270*/  ISETP.NE.OR P1, PT, R0.reuse, 0x1, !P3 ;  /* 0x000000010000780c */ /* 0x040fe40005f25670 */
[----:B------:R-:W-:-:S11]  /*0280*/  ISETP.NE.OR P0, PT, R0, 0x3, !P3 ;  /* 0x000000030000780c */ /* 0x000fd60005f05670 */
[----:B------:R-:W-:Y:S05]  /*0290*/  @P1 BRA `(.L_x_5) ;  /* 0x0000000000201947 */ /* 0x000fea0003800000 */
[----:B------:R-:W3:Y:S02]  /*02a0*/  LDCU.64 UR4, c[0x0][0x348] ;  /* 0x00006900ff0477ac */ /* 0x000ee40008000a00 */
[----:B---3--:R-:W-:Y:S02]  /*02b0*/  UIADD3 UR6, UP1, UPT, UR4, 0x80, URZ ;  /* 0x0000008004067890 */ /* 0x008fe4000ff3e0ff */
[----:B------:R-:W-:Y:S02]  /*02c0*/  UIADD3 UR4, UP0, UPT, UR4, 0x180, URZ ;  /* 0x0000018004047890 */ /* 0x000fe4000ff1e0ff */
[----:B------:R-:W-:Y:S02]  /*02d0*/  UIADD3.X UR7, UPT, UPT, URZ, UR5, URZ, UP1, !UPT ;  /* 0x00000005ff077290 */ /* 0x000fe40008ffe4ff */
[----:B------:R-:W-:-:S07]  /*02e0*/  UIADD3.X UR5, UPT, UPT, URZ, UR5, URZ, UP0, !UPT ;  /* 0x00000005ff057290 */ /* 0x000fce00087fe4ff */
[----:B------:R3:W-:Y:S02]  /*02f0*/  UTMACCTL.PF [UR6] ;  /* 0x00000000060079b9 */ /* 0x0007e40008040000 */
[----:B------:R3:W-:Y:S02]  /*0300*/  UTMACCTL.PF [UR4] ;  /* 0x00000000040079b9 */ /* 0x0007e40008040000 */
[----:B---3--:R-:W-:Y:S01]  /*0310*/  NOP ;  /* 0x0000000000007918 */ /* 0x008fe20000000000 */
.L_x_5:
[----:B------:R-:W-:Y:S05]  /*0320*/  BSYNC.RECONVERGENT B0 ;  /* 0x0000000000007941 */ /* 0x000fea0003800200 */
.L_x_4:
[----:B------:R-:W-:Y:S04]  /*0330*/  BSSY.RECONVERGENT B0, `(.L_x_6) ;  /* 0x000000a000007945 */ /* 0x000fe80003800200 */
        /* <DEDUP_REMOVED lines=9> */
.L_x_7:
[----:B------:R-:W-:Y:S05]  /*03d0*/  BSYNC.RECONVERGENT B0 ;  /* 0x0000000000007941 */ /* 0x000fea0003800200 */
.L_x_6:
[----:B------:R-:W3:Y:S01]  /*03e0*/  LDCU.64 UR4, c[0x0][0x888] ;  /* 0x00011100ff0477ac */ /* 0x000ee20008000a00 */
[----:B------:R-:W-:Y:S02]  /*03f0*/  UISETP.EQ.U32.AND UP2, UPT, UR8, URZ, UPT ;  /* 0x000000ff0800728c */ /* 0x000fe4000bf42070 */
[----:B------:R-:W-:Y:S02]  /*0400*/  UPLOP3.LUT UP3, UPT, UPT, UPT, UPT, 0x80, 0x8 ;  /* 0x000000000008789c */ /* 0x000fe40003f6f070 */
[----:B---3--:R-:W-:-:S04]  /*0410*/  UISETP.NE.U32.AND UP0, UPT, UR4, URZ, UPT ;  /* 0x000000ff0400728c */ /* 0x008fc8000bf05070 */
[----:B------:R-:W-:-:S04]  /*0420*/  UISETP.NE.AND.EX UP1, UPT, UR5, URZ, UPT, UP0 ;  /* 0x000000ff0500728c */ /* 0x000fc8000bf25300 */
[----:B------:R-:W-:-:S04]  /*0430*/  UISETP.EQ.OR.EX UP4, UPT, UR9, URZ, !UP1, UP2 ;  /* 0x000000ff0900728c */ /* 0x000fc8000cf82720 */
[----:B------:R-:W-:-:S06]  /*0440*/  UP2UR UR4, UPR, URZ, 0x10 ;  /* 0x00000010ff047883 */ /* 0x000fcc0008000000 */
[----:B------:R-:W-:Y:S01]  /*0450*/  MOV R57, UR4 ;  /* 0x0000000400397c02 */ /* 0x000fe20008000f00 */
[----:B------:R-:W-:Y:S06]  /*0460*/  BRA.U !UP4, `(.L_x_8) ;  /* 0x000000010c207547 */ /* 0x000fec000b800000 */
[----:B------:R-:W-:Y:S01]  /*0470*/  UISETP.NE.U32.AND UP2, UPT, UR8, URZ, UPT ;  /* 0x000000ff0800728c */ /* 0x000fe2000bf45070 */
[----:B-----5:R-:W-:Y:S01]  /*0480*/  FSETP.NEU.AND P0, PT, R26, RZ, PT ;  /* 0x000000ff1a00720b */ /* 0x020fe20003f0d000 */
[----:B------:R-:W-:Y:S02]  /*0490*/  USEL UR4, URZ, 0xffffffff, UP1 ;  /* 0xffffffffff047887 */ /* 0x000fe40008800000 */
[----:B------:R-:W-:-:S10]  /*04a0*/  UISETP.NE.AND.EX UP2, UPT, UR9, URZ, UPT, UP2 ;  /* 0x000000ff0900728c */ /* 0x000fd4000bf45320 */
[----:B------:R-:W-:Y:S01]  /*04b0*/  VOTEU.ANY UP0, P0 ;  /* 0x0000000000ff7886 */ /* 0x000fe20000000100 */
[----:B------:R-:W-:-:S04]  /*04c0*/  @!UP2 USEL UR4, URZ, 0xffffffff, UP0 ;  /* 0xffffffffff04a887 */ /* 0x000fc80008000000 */
[----:B------:R-:W-:-:S04]  /*04d0*/  ULOP3.LUT UR4, UR4, 0x1, URZ, 0xc0, !UPT ;  /* 0x0000000104047892 */ /* 0x000fc8000f8ec0ff */
[----:B------:R-:W-:-:S11]  /*04e0*/  UISETP.NE.U32.AND UP3, UPT, UR4, 0x1, UPT ;  /* 0x000000010400788c */ /* 0x000fd6000bf65070 */
.L_x_8:
[----:B------:R-:W3:Y:S01]  /*04f0*/  SHFL.IDX PT, R2, R54, RZ, 0x1f ;  /* 0x00001fff36027589 */ /* 0x000ee200000e0000 */
[----:B------:R-:W-:Y:S01]  /*0500*/  UISETP.NE.AND UP5, UPT, UR18, 0x2, UPT ;  /* 0x000000021200788c */ /* 0x000fe2000bfa5270 */
[----:B---3--:R-:W-:-:S13]  /*0510*/  ISETP.NE.AND P0, PT, R2, RZ, PT ;  /* 0x000000ff0200720c */ /* 0x008fda0003f05270 */
[----:B------:R-:W-:Y:S05]  /*0520*/  @P0 BRA `(.L_x_9) ;  /* 0x0000000000580947 */ /* 0x000fea0003800000 */
[----:B------:R-:W3:Y:S01]  /*0530*/  S2UR UR4, SR_CgaCtaId ;  /* 0x00000000000479c3 */ /* 0x000ee20000008800 */
[----:B------:R-:W-:Y:S01]  /*0540*/  UMOV UR5, 0x400 ;  /* 0x0000040000057882 */ /* 0x000fe20000000000 */
[----:B------:R-:W-:Y:S01]  /*0550*/  UMOV UR8, 0x1 ;  /* 0x0000000100087882 */ /* 0x000fe20000000000 */
[----:B------:R-:W-:Y:S01]  /*0560*/  UMOV UR6, 0x2 ;  /* 0x0000000200067882 */ /* 0x000fe20000000000 */
[----:B------:R-:W-:-:S04]  /*0570*/  UIADD3 UR8, UPT, UPT, -UR8, 0x100000, URZ ;  /* 0x0010000008087890 */ /* 0x000fc8000fffe1ff */
[----:B------:R-:W-:Y:S02]  /*0580*/  USHF.L.U32 UR9, UR8, 0xb, URZ ;  /* 0x0000000b08097899 */ /* 0x000fe400080006ff */
[----:B------:R-:W-:Y:S02]  /*0590*/  USHF.L.U32 UR8, UR8, 0x1, URZ ;  /* 0x0000000108087899 */ /* 0x000fe400080006ff */
[----:B------:R-:W-:-:S04]  /*05a0*/  UIADD3 UR6, UPT, UPT, -UR6, 0x100000, URZ ;  /* 0x0010000006067890 */ /* 0x000fc8000fffe1ff */
[----:B------:R-:W-:Y:S02]  /*05b0*/  USHF.L.U32 UR7, UR6, 0xb, URZ ;  /* 0x0000000b06077899 */ /* 0x000fe400080006ff */
[----:B------:R-:W-:Y:S01]  /*05c0*/  USHF.L.U32 UR6, UR6, 0x1, URZ ;  /* 0x0000000106067899 */ /* 0x000fe200080006ff */
[----:B------:R-:W-:Y:S01]  /*05d0*/  ELECT P0, URZ, PT ;  /* 0x0000000000ff782f */ /* 0x000fe20003800000 */
[----:B---3--:R-:W-:Y:S01]  /*05e0*/  ULEA UR4, UR4, UR5, 0x18 ;  /* 0x0000000504047291 */ /* 0x008fe2000f8ec0ff */
[----:B------:R-:W3:Y:S11]  /*05f0*/  FENCE.VIEW.ASYNC.S ;  /* 0x00000000000073c6 */ /* 0x000ef60000000000 */
[----:B---3--:R3:W4:Y:S01]  /*0600*/  SYNCS.EXCH.64 URZ, [UR4], UR8 ;  /* 0x0000000804ff75b2 */ /* 0x0087220008000100 */
[----:B------:R3:W1:Y:S01]  /*0610*/  SYNCS.EXCH.64 URZ, [UR4+0x20], UR6 ;  /* 0x0000200604ff75b2 */ /* 0x0006620008000100 */
[----:B------:R3:W1:Y:S01]  /*0620*/  SYNCS.EXCH.64 URZ, [UR4+0x8], UR8 ;  /* 0x0000080804ff75b2 */ /* 0x0006620008000100 */
[----:B------:R3:W1:Y:S01]  /*0630*/  SYNCS.EXCH.64 URZ, [UR4+0x28], UR6 ;  /* 0x0000280604ff75b2 */ /* 0x0006620008000100 */
[----:B------:R3:W1:Y:S01]  /*0640*/  SYNCS.EXCH.64 URZ, [UR4+0x10], UR8 ;  /* 0x0000100804ff75b2 */ /* 0x0006620008000100 */
[----:B------:R3:W1:Y:S01]  /*0650*/  SYNCS.EXCH.64 URZ, [UR4+0x30], UR6 ;  /* 0x0000300604ff75b2 */ /* 0x0006620008000100 */
[----:B------:R3:W1:Y:S01]  /*0660*/  SYNCS.EXCH.64 URZ, [UR4+0x18], UR8 ;  /* 0x0000180804ff75b2 */ /* 0x0006620008000100 */
[----:B------:R3:W1:Y:S01]  /*0670*/  SYNCS.EXCH.64 URZ, [UR4+0x38], UR6 ;  /* 0x0000380604ff75b2 */ /* 0x0006620008000100 */
[----:B------:R-:W-:Y:S01]  /*0680*/  NOP ;  /* 0x0000000000007918 */ /* 0x000fe20000000000 */
.L_x_9:
[----:B------:R-:W2:Y:S01]  /*0690*/  SHFL.IDX PT, R2, R54, RZ, 0x1f ;  /* 0x00001fff36027589 */ /* 0x000ea200000e0000 */
[----:B------:R-:W-:Y:S01]  /*06a0*/  NOP ;  /* 0x0000000000007918 */ /* 0x000fe20000000000 */
[----:B--2---:R-:W-:-:S13]  /*06b0*/  ISETP.NE.AND P0, PT, R2, 0x1, PT ;  /* 0x000000010200780c */ /* 0x004fda0003f05270 */
[----:B------:R-:W-:Y:S05]  /*06c0*/  @P0 BRA `(.L_x_10) ;  /* 0x0000000000500947 */ /* 0x000fea0003800000 */
[----:B---3--:R-:W2:Y:S01]  /*06d0*/  S2UR UR4, SR_CgaCtaId ;  /* 0x00000000000479c3 */ /* 0x008ea20000008800 */
        /* <DEDUP_REMOVED lines=10> */
[----:B--2---:R-:W-:Y:S01]  /*0780*/  ULEA UR4, UR4, UR5, 0x18 ;  /* 0x0000000504047291 */ /* 0x004fe2000f8ec0ff */
[----:B------:R-:W2:Y:S11]  /*0790*/  FENCE.VIEW.ASYNC.S ;  /* 0x00000000000073c6 */ /* 0x000eb60000000000 */
[----:B--2---:R2:W3:Y:S01]  /*07a0*/  SYNCS.EXCH.64 URZ, [UR4+0x40], UR8 ;  /* 0x0000400804ff75b2 */ /* 0x0044e20008000100 */
[----:B------:R2:W1:Y:S01]  /*07b0*/  SYNCS.EXCH.64 URZ, [UR4+0x58], UR6 ;  /* 0x0000580604ff75b2 */ /* 0x0004620008000100 */
[----:B------:R2:W1:Y:S01]  /*07c0*/  SYNCS.EXCH.64 URZ, [UR4+0x48], UR8 ;  /* 0x0000480804ff75b2 */ /* 0x0004620008000100 */
[----:B------:R2:W1:Y:S01]  /*07d0*/  SYNCS.EXCH.64 URZ, [UR4+0x60], UR6 ;  /* 0x0000600604ff75b2 */ /* 0x0004620008000100 */
[----:B------:R2:W1:Y:S01]  /*07e0*/  SYNCS.EXCH.64 URZ, [UR4+0x50], UR8 ;  /* 0x0000500804ff75b2 */ /* 0x0004620008000100 */
[----:B------:R2:W1:Y:S01]  /*07f0*/  SYNCS.EXCH.64 URZ, [UR4+0x68], UR6 ;  /* 0x0000680604ff75b2 */ /* 0x0004620008000100 */
[----:B------:R-:W-:Y:S01]  /*0800*/  NOP ;  /* 0x0000000000007918 */ /* 0x000fe20000000000 */
.L_x_10:
[----:B------:R-:W4:Y:S01]  /*0810*/  SHFL.IDX PT, R2, R54, RZ, 0x1f ;  /* 0x00001fff36027589 */ /* 0x000f2200000e0000 */
[----:B------:R-:W-:Y:S01]  /*0820*/  NOP ;  /* 0x0000000000007918 */ /* 0x000fe20000000000 */
[----:B----4-:R-:W-:-:S13]  /*0830*/  ISETP.NE.AND P0, PT, R2, 0x3, PT ;  /* 0x000000030200780c */ /* 0x010fda0003f05270 */
[----:B------:R-:W-:Y:S05]  /*0840*/  @P0 BRA `(.L_x_11) ;  /* 0x0000000000300947 */ /* 0x000fea0003800000 */
[----:B--23--:R-:W2:Y:S01]  /*0850*/  S2UR UR4, SR_CgaCtaId ;  /* 0x00000000000479c3 */ /* 0x00cea20000008800 */
[----:B------:R-:W-:Y:S01]  /*0860*/  UMOV UR6, 0x400 ;  /* 0x0000040000067882 */ /* 0x000fe20000000000 */
[----:B------:R-:W-:Y:S01]  /*0870*/  UMOV UR5, 0x20 ;  /* 0x0000002000057882 */ /* 0x000fe20000000000 */
[----:B------:R-:W-:Y:S01]  /*0880*/  ELECT P0, URZ, PT ;  /* 0x0000000000ff782f */ /* 0x000fe20003800000 */
[----:B--2---:R-:W-:Y:S02]  /*0890*/  ULEA UR6, UR4, UR6, 0x18 ;  /* 0x0000000604067291 */ /* 0x004fe4000f8ec0ff */
[----:B------:R-:W-:-:S04]  /*08a0*/  UIADD3 UR4, UPT, UPT, -UR5, 0x100000, URZ ;  /* 0x0010000005047890 */ /* 0x000fc8000fffe1ff */
[----:B------:R-:W-:Y:S02]  /*08b0*/  USHF.L.U32 UR5, UR4, 0xb, URZ ;  /* 0x0000000b04057899 */ /* 0x000fe400080006ff */
[----:B------:R-:W-:Y:S01]  /*08c0*/  USHF.L.U32 UR4, UR4, 0x1, URZ ;  /* 0x0000000104047899 */ /* 0x000fe200080006ff */
[----:B------:R-:W2:Y:S11]  /*08d0*/  FENCE.VIEW.ASYNC.S ;  /* 0x00000000000073c6 */ /* 0x000eb60000000000 */
[----:B--2---:R4:W2:Y:S01]  /*08e0*/  SYNCS.EXCH.64 URZ, [UR6+0x70], UR4 ;  /* 0x0000700406ff75b2 */ /* 0x0048a20008000100 */
[----:B------:R4:W3:Y:S02]  /*08f0*/  SYNCS.EXCH.64 URZ, [UR6+0x78], UR4 ;  /* 0x0000780406ff75b2 */ /* 0x0008e40008000100 */
[----:B----4-:R-:W-:Y:S01]  /*0900*/  NOP ;  /* 0x0000000000007918 */ /* 0x010fe20000000000 */
.L_x_11:
[----:B------:R-:W4:Y:S01]  /*0910*/  SHFL.IDX PT, R2, R54, RZ, 0x1f ;  /* 0x00001fff36027589 */ /* 0x000f2200000e0000 */
[----:B------:R-:W-:Y:S01]  /*0920*/  NOP ;  /* 0x0000000000007918 */ /* 0x000fe20000000000 */
[----:B----4-:R-:W-:-:S13]  /*0930*/  ISETP.NE.AND P0, PT, R2, 0x4, PT ;  /* 0x000000040200780c */ /* 0x010fda0003f05270 */
[----:B------:R-:W-:Y:S05]  /*0940*/  @P0 BRA `(.L_x_12) ;  /* 0x00000000004c0947 */ /* 0x000fea0003800000 */
[----:B--23--:R-:W2:Y:S01]  /*0950*/  S2UR UR6, SR_CgaCtaId ;  /* 0x00000000000679c3 */ /* 0x00cea20000008800 */
[----:B------:R-:W-:Y:S01]  /*0960*/  UMOV UR4, 0x1e0 ;  /* 0x000001e000047882 */ /* 0x000fe20000000000 */
[----:B------:R-:W-:Y:S01]  /*0970*/  UMOV UR5, 0x400 ;  /* 0x0000040000057882 */ /* 0x000fe20000000000 */
[----:B------:R-:W-:Y:S01]  /*0980*/  USEL UR4, UR4, 0x1a0, UP3 ;  /* 0x000001a004047887 */ /* 0x000fe20009800000 */
[----:B------:R-:W-:Y:S01]  /*0990*/  UMOV UR8, 0x1 ;  /* 0x0000000100087882 */ /* 0x000fe20000000000 */
[----:B------:R-:W-:Y:S01]  /*09a0*/  ELECT P0, URZ, PT ;  /* 0x0000000000ff782f */ /* 0x000fe20003800000 */
[----:B------:R-:W-:-:S04]  /*09b0*/  UIADD3 UR8, UPT, UPT, -UR8, 0x100000, URZ ;  /* 0x0010000008087890 */ /* 0x000fc8000fffe1ff */
[----:B------:R-:W-:Y:S02]  /*09c0*/  USHF.L.U32 UR9, UR8, 0xb, URZ ;  /* 0x0000000b08097899 */ /* 0x000fe400080006ff */
[----:B------:R-:W-:Y:S02]  /*09d0*/  USHF.L.U32 UR8, UR8, 0x1, URZ ;  /* 0x0000000108087899 */ /* 0x000fe400080006ff */
[----:B--2---:R-:W-:Y:S02]  /*09e0*/  ULEA UR6, UR6, UR5, 0x18 ;  /* 0x0000000506067291 */ /* 0x004fe4000f8ec0ff */
[----:B------:R-:W-:-:S04]  /*09f0*/  UIADD3 UR4, UPT, UPT, -UR4, 0x100000, URZ ;  /* 0x0010000004047890 */ /* 0x000fc8000fffe1ff */
[----:B------:R-:W-:Y:S02]  /*0a00*/  USHF.L.U32 UR5, UR4, 0xb, URZ ;  /* 0x0000000b04057899 */ /* 0x000fe400080006ff */
[----:B------:R-:W-:Y:S01]  /*0a10*/  USHF.L.U32 UR4, UR4, 0x1, URZ ;  /* 0x0000000104047899 */ /* 0x000fe200080006ff */
[----:B------:R-:W2:Y:S03]  /*0a20*/  FENCE.VIEW.ASYNC.S ;  /* 0x00000000000073c6 */ /* 0x000ea60000000000 */
[----:B--2---:R4:W2:Y:S08]  /*0a30*/  SYNCS.EXCH.64 URZ, [UR6+0x80], UR8 ;  /* 0x0000800806ff75b2 */ /* 0x0048b00008000100 */
[----:B------:R4:W3:Y:S01]  /*0a40*/  SYNCS.EXCH.64 URZ, [UR6+0x90], UR4 ;  /* 0x0000900406ff75b2 */ /* 0x0008e20008000100 */
[----:B------:R4:W1:Y:S01]  /*0a50*/  SYNCS.EXCH.64 URZ, [UR6+0x88], UR8 ;  /* 0x0000880806ff75b2 */ /* 0x0008620008000100 */
[----:B------:R4:W1:Y:S02]  /*0a60*/  SYNCS.EXCH.64 URZ, [UR6+0x98], UR4 ;  /* 0x0000980406ff75b2 */ /* 0x0008640008000100 */
[----:B----4-:R-:W-:Y:S01]  /*0a70*/  NOP ;  /* 0x0000000000007918 */ /* 0x010fe20000000000 */
.L_x_12:
[----:B------:R-:W4:Y:S01]  /*0a80*/  SHFL.IDX PT, R2, R54, RZ, 0x1f ;  /* 0x00001fff36027589 */ /* 0x000f2200000e0000 */
[----:B------:R-:W-:Y:S01]  /*0a90*/  NOP ;  /* 0x0000000000007918 */ /* 0x000fe20000000000 */
[----:B----4-:R-:W-:-:S13]  /*0aa0*/  ISETP.NE.AND P0, PT, R2, 0x5, PT ;  /* 0x000000050200780c */ /* 0x010fda0003f05270 */
[----:B------:R-:W-:Y:S05]  /*0ab0*/  @P0 BRA `(.L_x_13) ;  /* 0x0000000000580947 */ /* 0x000fea0003800000 */
[----:B--23--:R-:W2:Y:S01]  /*0ac0*/  S2UR UR4, SR_CgaCtaId ;  /* 0x00000000000479c3 */ /* 0x00cea20000008800 */
        /* <DEDUP_REMOVED lines=12> */
[----:B--2---:R4:W2:Y:S01]  /*0b90*/  SYNCS.EXCH.64 URZ, [UR4+0xa0], UR8 ;  /* 0x0000a00804ff75b2 */ /* 0x0048a20008000100 */
[----:B------:R4:W3:Y:S01]  /*0ba0*/  SYNCS.EXCH.64 URZ, [UR4+0xc0], UR6 ;  /* 0x0000c00604ff75b2 */ /* 0x0008e20008000100 */
[----:B------:R4:W1:Y:S01]  /*0bb0*/  SYNCS.EXCH.64 URZ, [UR4+0xa8], UR8 ;  /* 0x0000a80804ff75b2 */ /* 0x0008620008000100 */
[----:B------:R4:W1:Y:S01]  /*0bc0*/  SYNCS.EXCH.64 URZ, [UR4+0xc8], UR6 ;  /* 0x0000c80604ff75b2 */ /* 0x0008620008000100 */
[----:B------:R4:W1:Y:S01]  /*0bd0*/  SYNCS.EXCH.64 URZ, [UR4+0xb0], UR8 ;  /* 0x0000b00804ff75b2 */ /* 0x0008620008000100 */
[----:B------:R4:W1:Y:S01]  /*0be0*/  SYNCS.EXCH.64 URZ, [UR4+0xd0], UR6 ;  /* 0x0000d00604ff75b2 */ /* 0x0008620008000100 */
[----:B------:R4:W1:Y:S01]  /*0bf0*/  SYNCS.EXCH.64 URZ, [UR4+0xb8], UR8 ;  /* 0x0000b80804ff75b2 */ /* 0x0008620008000100 */
[----:B------:R4:W1:Y:S02]  /*0c00*/  SYNCS.EXCH.64 URZ, [UR4+0xd8], UR6 ;  /* 0x0000d80604ff75b2 */ /* 0x0008640008000100 */
[----:B----4-:R-:W-:Y:S01]  /*0c10*/  NOP ;  /* 0x0000000000007918 */ /* 0x010fe20000000000 */
.L_x_13:
[----:B------:R-:W4:Y:S01]  /*0c20*/  SHFL.IDX PT, R2, R54, RZ, 0x1f ;  /* 0x00001fff36027589 */ /* 0x000f2200000e0000 */
[----:B------:R-:W1:Y:S01]  /*0c30*/  S2UR UR54, SR_CgaCtaId ;  /* 0x00000000003679c3 */ /* 0x000e620000008800 */
[----:B------:R-:W-:Y:S01]  /*0c40*/  NOP ;  /* 0x0000000000007918 */ /* 0x000fe20000000000 */
[----:B----4-:R-:W-:-:S13]  /*0c50*/  ISETP.NE.AND P0, PT, R2, 0x3, PT ;  /* 0x000000030200780c */ /* 0x010fda0003f05270 */
[----:B-1----:R-:W-:Y:S05]  /*0c60*/  @P0 BRA `(.L_x_14) ;  /* 0x0000000000340947 */ /* 0x002fea0003800000 */
[----:B--23--:R-:W-:Y:S01]  /*0c70*/  UMOV UR4, 0x400 ;  /* 0x0000040000047882 */ /* 0x00cfe20000000000 */
[----:B------:R-:W-:Y:S01]  /*0c80*/  UMOV UR6, 0x20 ;  /* 0x0000002000067882 */ /* 0x000fe20000000000 */
[----:B------:R-:W-:Y:S02]  /*0c90*/  ULEA UR4, UR54, UR4, 0x18 ;  /* 0x0000000436047291 */ /* 0x000fe4000f8ec0ff */
[----:B------:R-:W-:-:S04]  /*0ca0*/  UIADD3 UR6, UPT, UPT, -UR6, 0x100000, URZ ;  /* 0x0010000006067890 */ /* 0x000fc8000fffe1ff */
[----:B------:R-:W-:Y:S02]  /*0cb0*/  USHF.L.U32 UR7, UR6, 0xb, URZ ;  /* 0x0000000b06077899 */ /* 0x000fe400080006ff */
[----:B------:R-:W-:Y:S01]  /*0cc0*/  USHF.L.U32 UR6, UR6, 0x1, URZ ;  /* 0x0000000106067899 */ /* 0x000fe200080006ff */
[----:B------:R-:W-:Y:S01]  /*0cd0*/  ELECT P0, URZ, PT ;  /* 0x0000000000ff782f */ /* 0x000fe20003800000 */
[----:B------:R-:W1:Y:S10]  /*0ce0*/  FENCE.VIEW.ASYNC.S ;  /* 0x00000000000073c6 */ /* 0x000e740000000000 */
[----:B-1----:R1:W4:Y:S01]  /*0cf0*/  SYNCS.EXCH.64 URZ, [UR4+0xe0], UR6 ;  /* 0x0000e00604ff75b2 */ /* 0x0023220008000100 */
[----:B------:R1:W2:Y:S01]  /*0d00*/  SYNCS.EXCH.64 URZ, [UR4+0xf0], UR6 ;  /* 0x0000f00604ff75b2 */ /* 0x0002a20008000100 */
[----:B------:R1:W3:Y:S01]  /*0d10*/  SYNCS.EXCH.64 URZ, [UR4+0xe8], UR6 ;  /* 0x0000e80604ff75b2 */ /* 0x0002e20008000100 */
[----:B------:R1:W1:Y:S01]  /*0d20*/  SYNCS.EXCH.64 URZ, [UR4+0xf8], UR6 ;  /* 0x0000f80604ff75b2 */ /* 0x0002620008000100 */
[----:B------:R-:W-:Y:S01]  /*0d30*/  NOP ;  /* 0x0000000000007918 */ /* 0x000fe20000000000 */
.L_x_14:
[----:B-123--:R-:W1:Y:S01]  /*0d40*/  LDCU UR4, c[0x0][0x36c] ;  /* 0x00006d80ff0477ac */ /* 0x00ee620008000800 */
[----:B------:R-:W-:Y:S01]  /*0d50*/  ISETP.NE.OR P3, PT, R0, 0x2, !P3 ;  /* 0x000000020000780c */ /* 0x000fe20005f65670 */
[----:B------:R-:W-:Y:S01]  /*0d60*/  NOP ;  /* 0x0000000000007918 */ /* 0x000fe20000000000 */
[----:B------:R-:W-:Y:S01]  /*0d70*/  LOP3.LUT R0, R64, 0x1f, RZ, 0xc0, !PT ;  /* 0x0000001f40007812 */ /* 0x000fe200078ec0ff */
[----:B------:R-:W-:Y:S02]  /*0d80*/  UISETP.NE.AND UP4, UPT, UR18, URZ, UPT ;  /* 0x000000ff1200728c */ /* 0x000fe4000bf85270 */
[----:B-1----:R-:W-:-:S09]  /*0d90*/  UISETP.EQ.U32.AND UP6, UPT, UR4, 0x1, UPT ;  /* 0x000000010400788c */ /* 0x002fd2000bfc2070 */
[----:B------:R-:W-:Y:S05]  /*0da0*/  BRA.U !UP6, `(.L_x_15) ;  /* 0x000000010e087547 */ /* 0x000fea000b800000 */
[----:B----4-:R-:W-:Y:S01]  /*0db0*/  UCGABAR_ARV ;  /* 0x00000000000079c7 */ /* 0x010fe20008000000 */
[----:B------:R-:W-:Y:S05]  /*0dc0*/  BRA `(.L_x_16) ;  /* 0x0000000000047947 */ /* 0x000fea0003800000 */
.L_x_15:
[----:B----4-:R-:W-:Y:S01]  /*0dd0*/  NOP ;  /* 0x0000000000007918 */ /* 0x010fe20000000000 */
.L_x_16:
[----:B------:R-:W1:Y:S01]  /*0de0*/  S2UR UR26, SR_CTAID.X ;  /* 0x00000000001a79c3 */ /* 0x000e620000002500 */
[----:B------:R-:W-:-:S05]  /*0df0*/  CS2R.32 R56, SR_CgaSize ;  /* 0x0000000000387805 */ /* 0x000fca0000008a00 */
[----:B------:R-:W-:-:S05]  /*0e00*/  IMAD R56, R56, -0xa0, RZ ;  /* 0xffffff6038387824 */ /* 0x000fca00078e02ff */
[----:B------:R-:W-:-:S14]  /*0e10*/  R2UR UR5, R56 ;  /* 0x00000000380572ca */ /* 0x000fdc00000e0000 */
[----:B------:R-:W2:Y:S01]  /*0e20*/  LDCU UR5, c[0x0][UR5+0x2b0] ;  /* 0x00005600050577ac */ /* 0x000ea20008000800 */
[----:B------:R-:W-:-:S05]  /*0e30*/  CS2R.32 R56, SR_CgaSize ;  /* 0x0000000000387805 */ /* 0x000fca0000008a00 */
[----:B------:R-:W-:-:S05]  /*0e40*/  IMAD R56, R56, -0xa0, RZ ;  /* 0xffffff6038387824 */ /* 0x000fca00078e02ff */
[----:B------:R-:W-:-:S14]  /*0e50*/  R2UR UR4, R56 ;  /* 0x00000000380472ca */ /* 0x000fdc00000e0000 */
[----:B------:R-:W3:Y:S01]  /*0e60*/  LDCU UR4, c[0x0][UR4+0x2b4] ;  /* 0x00005680040477ac */ /* 0x000ee20008000800 */
[----:B------:R-:W4:Y:S01]  /*0e70*/  S2UR UR30, SR_CTAID.Y ;  /* 0x00000000001e79c3 */ /* 0x000f220000002600 */
[----:B------:R-:W-:-:S05]  /*0e80*/  CS2R.32 R56, SR_CgaSize ;  /* 0x0000000000387805 */ /* 0x000fca0000008a00 */
[----:B------:R-:W-:-:S05]  /*0e90*/  IMAD R56, R56, -0xa0, RZ ;  /* 0xffffff6038387824 */ /* 0x000fca00078e02ff */
[----:B------:R-:W-:-:S14]  /*0ea0*/  R2UR UR6, R56 ;  /* 0x00000000380672ca */ /* 0x000fdc00000e0000 */
[----:B------:R-:W3:Y:S01]  /*0eb0*/  LDCU UR6, c[0x0][UR6+0x2a0] ;  /* 0x00005400060677ac */ /* 0x000ee20008000800 */
[----:B------:R-:W-:-:S05]  /*0ec0*/  CS2R.32 R56, SR_CgaSize ;  /* 0x0000000000387805 */ /* 0x000fca0000008a00 */
[----:B------:R-:W-:-:S05]  /*0ed0*/  IMAD R56, R56, -0xa0, RZ ;  /* 0xffffff6038387824 */ /* 0x000fca00078e02ff */
[----:B------:R-:W-:-:S14]  /*0ee0*/  R2UR UR7, R56 ;  /* 0x00000000380772ca */ /* 0x000fdc00000e0000 */
[----:B------:R-:W3:Y:S01]  /*0ef0*/  LDCU UR7, c[0x0][UR7+0x2a4] ;  /* 0x00005480070777ac */ /* 0x000ee20008000800 */
[----:B------:R-:W-:Y:S01]  /*0f00*/  USHF.L.U32 UR24, UR54, 0xa, URZ ;  /* 0x0000000a36187899 */ /* 0x000fe200080006ff */
[----:B------:R-:W3:Y:S01]  /*0f10*/  LDCU UR19, c[0x0][0xb24] ;  /* 0x00016480ff1377ac */ /* 0x000ee20008000800 */
[----:B------:R-:W3:Y:S01]  /*0f20*/  LDCU UR42, c[0x0][0xb24] ;  /* 0x00016480ff2a77ac */ /* 0x000ee20008000800 */
[----:B-1----:R-:W-:Y:S01]  /*0f30*/  I2FP.F32.U32 R3, UR26 ;  /* 0x0000001a00037c45 */ /* 0x002fe20008201000 */
[----:B------:R-:W1:Y:S04]  /*0f40*/  LDCU UR22, c[0x0][0xb30] ;  /* 0x00016600ff1677ac */ /* 0x000e680008000800 */
[----:B--2---:R-:W-:Y:S01]  /*0f50*/  FMUL R3, R3, UR5 ;  /* 0x0000000503037c20 */ /* 0x004fe20008400000 */
[----:B------:R-:W-:Y:S01]  /*0f60*/  ULOP3.LUT UR24, UR24, 0x400, URZ, 0xc0, !UPT ;  /* 0x0000040018187892 */ /* 0x000fe2000f8ec0ff */
[----:B----4-:R-:W-:-:S04]  /*0f70*/  I2FP.F32.U32 R2, UR30 ;  /* 0x0000001e00027c45 */ /* 0x010fc80008201000 */
[----:B------:R-:W2:Y:S01]  /*0f80*/  F2I.U32.TRUNC.NTZ R3, R3 ;  /* 0x0000000300037305 */ /* 0x000ea2000020f000 */
[----:B---3--:R-:W-:-:S07]  /*0f90*/  FMUL R2, R2, UR4 ;  /* 0x0000000402027c20 */ /* 0x008fce0008400000 */
[----:B------:R-:W3:Y:S01]  /*0fa0*/  F2I.U32.TRUNC.NTZ R2, R2 ;  /* 0x0000000200027305 */ /* 0x000ee2000020f000 */
[----:B--2---:R-:W-:Y:S02]  /*0fb0*/  R2UR UR5, R3 ;  /* 0x00000000030572ca */ /* 0x004fe400000e0000 */
[----:B---3--:R-:W-:Y:S02]  /*0fc0*/  R2UR UR4, R2 ;  /* 0x00000000020472ca */ /* 0x008fe400000e0000 */
[----:B------:R-:W-:-:S09]  /*0fd0*/  PRMT R2, RZ, 0x7610, R2 ;  /* 0x00007610ff027816 */ /* 0x000fd20000000002 */
[----:B------:R-:W-:-:S04]  /*0fe0*/  UIADD3 UR5, UPT, UPT, -UR5, URZ, URZ ;  /* 0x000000ff05057290 */ /* 0x000fc8000fffe1ff */
[----:B------:R-:W-:Y:S02]  /*0ff0*/  UIMAD UR5, UR6, UR5, UR26 ;  /* 0x00000005060572a4 */ /* 0x000fe4000f8e021a */
[----:B------:R-:W-:-:S04]  /*1000*/  UIADD3 UR4, UPT, UPT, -UR4, URZ, URZ ;  /* 0x000000ff04047290 */ /* 0x000fc8000fffe1ff */
[----:B------:R-:W-:Y:S01]  /*1010*/  IMAD.U32 R56, RZ, RZ, UR5 ;  /* 0x00000005ff387e24 */ /* 0x000fe2000f8e00ff */
[----:B------:R-:W-:-:S06]  /*1020*/  UIMAD UR4, UR7, UR4, UR30 ;  /* 0x00000004070472a4 */ /* 0x000fcc000f8e021e */
[----:B------:R-:W-:Y:S01]  /*1030*/  IMAD.U32 R55, RZ, RZ, UR4 ;  /* 0x00000004ff377e24 */ /* 0x000fe2000f8e00ff */
[----:B-1----:R-:W-:Y:S06]  /*1040*/  BRA.U UP4, `(.L_x_17) ;  /* 0x00000001042c7547 */ /* 0x002fec000b800000 */
[----:B------:R-:W-:Y:S02]  /*1050*/  R2UR UR4, R55 ;  /* 0x00000000370472ca */ /* 0x000fe400000e0000 */
[----:B------:R-:W-:-:S11]  /*1060*/  R2UR UR6, R56 ;  /* 0x00000000380672ca */ /* 0x000fd600000e0000 */
[----:B------:R-:W-:-:S04]  /*1070*/  UISETP.NE.AND UP0, UPT, UR4, URZ, UPT ;  /* 0x000000ff0400728c */ /* 0x000fc8000bf05270 */
[----:B------:R-:W-:-:S04]  /*1080*/  UISETP.EQ.OR UP0, UPT, UR6, URZ, !UP0 ;  /* 0x000000ff0600728c */ /* 0x000fc8000c702670 */
[----:B------:R-:W-:Y:S02]  /*1090*/  USEL UR5, URZ, 0x1, !UP0 ;  /* 0x00000001ff057887 */ /* 0x000fe4000c000000 */
[----:B------:R-:W-:-:S04]  /*10a0*/  UISETP.NE.AND UP0, UPT, UR4, URZ, UPT ;  /* 0x000000ff0400728c */ /* 0x000fc8000bf05270 */
[----:B------:R-:W-:Y:S02]  /*10b0*/  USEL UR4, URZ, 0x2, UP0 ;  /* 0x00000002ff047887 */ /* 0x000fe40008000000 */
[----:B------:R-:W-:-:S04]  /*10c0*/  UISETP.NE.AND UP0, UPT, UR6, 0x1, UPT ;  /* 0x000000010600788c */ /* 0x000fc8000bf05270 */
[----:B------:R-:W-:-:S04]  /*10d0*/  USEL UR4, UR4, 0x2, UP0 ;  /* 0x0000000204047887 */ /* 0x000fc80008000000 */
[----:B------:R-:W-:-:S06]  /*10e0*/  UIADD3 UR4, UPT, UPT, UR5, UR4, URZ ;  /* 0x0000000405047290 */ /* 0x000fcc000fffe0ff */
[----:B------:R-:W-:-:S07]  /*10f0*/  IMAD.U32 R2, RZ, RZ, UR4 ;  /* 0x00000004ff027e24 */ /* 0x000fce000f8e00ff */
.L_x_17:
[----:B------:R-:W1:Y:S01]  /*1100*/  S2UR UR36, SR_CTAID.Z ;  /* 0x00000000002479c3 */ /* 0x000e620000002700 */
[----:B------:R-:W-:-:S09]  /*1110*/  UISETP.GE.AND UP0, UPT, UR19, 0x1, UPT ;  /* 0x000000011300788c */ /* 0x000fd2000bf06270 */
[----:B------:R-:W-:Y:S05]  /*1120*/  BRA.U !UP0, `(.L_x_18) ;  /* 0x0000000108d07547 */ /* 0x000fea000b800000 */
[----:B------:R-:W2:Y:S01]  /*1130*/  LDCU UR20, c[0x0][0xb0c] ;  /* 0x00016180ff1477ac */ /* 0x000ea20008000800 */
[----:B------:R-:W3:Y:S01]  /*1140*/  LDCU.128 UR12, c[0x0][0xb10] ;  /* 0x00016200ff0c77ac */ /* 0x000ee20008000c00 */
[----:B------:R-:W4:Y:S01]  /*1150*/  LDCU UR6, c[0x0][0x370] ;  /* 0x00006e00ff0677ac */ /* 0x000f220008000800 */
[----:B------:R-:W1:Y:S01]  /*1160*/  LDCU UR7, c[0x0][0x374] ;  /* 0x00006e80ff0777ac */ /* 0x000e620008000800 */
[----:B------:R-:W1:Y:S01]  /*1170*/  LDCU UR21, c[0x0][0xb20] ;  /* 0x00016400ff1577ac */ /* 0x000e620008000800 */
[----:B--2---:R-:W-:Y:S02]  /*1180*/  UISETP.NE.AND UP0, UPT, UR20, 0x1, UPT ;  /* 0x000000011400788c */ /* 0x004fe4000bf05270 */
[----:B---3--:R-:W-:Y:S01]  /*1190*/  UIMAD.WIDE.U32 UR4, UR26, UR12, URZ ;  /* 0x0000000c1a0472a5 */ /* 0x008fe2000f8e00ff */
[----:B------:R-:W2:Y:S01]  /*11a0*/  LDCU.64 UR8, c[0x0][0xb28] ;  /* 0x00016500ff0877ac */ /* 0x000ea20008000a00 */
[----:B----4-:R-:W-:Y:S02]  /*11b0*/  UIMAD.WIDE.U32 UR10, UR6, UR12, URZ ;  /* 0x0000000c060a72a5 */ /* 0x010fe4000f8e00ff */
[----:B------:R-:W-:-:S02]  /*11c0*/  USHF.R.U32.HI UR5, URZ, UR13, UR5 ;  /* 0x0000000dff057299 */ /* 0x000fc40008011605 */
[----:B------:R-:W-:Y:S02]  /*11d0*/  UISETP.NE.AND UP2, UPT, UR19, 0x1, UPT ;  /* 0x000000011300788c */ /* 0x000fe4000bf45270 */
[----:B------:R-:W-:Y:S01]  /*11e0*/  USEL UR5, UR26, UR5, !UP0 ;  /* 0x000000051a057287 */ /* 0x000fe2000c000000 */
[----:B------:R-:W-:Y:S01]  /*11f0*/  UMOV UR10, UR11 ;  /* 0x0000000b000a7c82 */ /* 0x000fe20008000000 */
[----:B------:R-:W-:Y:S02]  /*1200*/  UIMAD.WIDE.U32 UR16, UR30, UR15, URZ ;  /* 0x0000000f1e1072a5 */ /* 0x000fe4000f8e00ff */
[----:B------:R-:W-:Y:S02]  /*1210*/  @UP0 USHF.R.U32.HI UR6, URZ, UR13, UR10 ;  /* 0x0000000dff060299 */ /* 0x000fe4000801160a */
[----:B------:R-:W-:Y:S02]  /*1220*/  UISETP.NE.AND UP0, UPT, UR14, 0x1, UPT ;  /* 0x000000010e00788c */ /* 0x000fe4000bf05270 */
[----:B-1----:R-:W-:-:S02]  /*1230*/  UIMAD.WIDE.U32 UR10, UR7, UR15, URZ ;  /* 0x0000000f070a72a5 */ /* 0x002fc4000f8e00ff */
[----:B--2---:R-:W-:Y:S01]  /*1240*/  UIMAD.WIDE.U32 UR12, UR6, UR8, URZ ;  /* 0x00000008060c72a5 */ /* 0x004fe2000f8e00ff */
[----:B------:R-:W-:Y:S02]  /*1250*/  UMOV UR4, UR17 ;  /* 0x0000001100047c82 */ /* 0x000fe40008000000 */
[----:B------:R-:W-:Y:S02]  /*1260*/  USHF.R.U32.HI UR4, URZ, UR21, UR4 ;  /* 0x00000015ff047299 */ /* 0x000fe40008011604 */
[----:B------:R-:W-:Y:S02]  /*1270*/  UMOV UR10, UR11 ;  /* 0x0000000b000a7c82 */ /* 0x000fe40008000000 */
[----:B------:R-:W-:Y:S01]  /*1280*/  UMOV UR12, UR13 ;  /* 0x0000000d000c7c82 */ /* 0x000fe20008000000 */
[----:B------:R-:W-:Y:S02]  /*1290*/  @UP0 USHF.R.U32.HI UR7, URZ, UR21, UR10 ;  /* 0x00000015ff070299 */ /* 0x000fe4000801160a */
[----:B------:R-:W-:-:S02]  /*12a0*/  USEL UR4, UR30, UR4, !UP0 ;  /* 0x000000041e047287 */ /* 0x000fc4000c000000 */
[----:B------:R-:W-:Y:S02]  /*12b0*/  UIMAD.WIDE.U32 UR10, UR7, UR8, URZ ;  /* 0x00000008070a72a5 */ /* 0x000fe4000f8e00ff */
[----:B------:R-:W-:Y:S02]  /*12c0*/  @UP2 USHF.R.U32.HI UR6, URZ, UR9, UR12 ;  /* 0x00000009ff062299 */ /* 0x000fe4000801160c */
[----:B------:R-:W-:-:S03]  /*12d0*/  UIMAD.WIDE.U32 UR12, UR4, UR8, URZ ;  /* 0x00000008040c72a5 */ /* 0x000fc6000f8e00ff */
[----:B------:R-:W-:Y:S02]  /*12e0*/  UMOV UR10, UR11 ;  /* 0x0000000b000a7c82 */ /* 0x000fe40008000000 */
[----:B------:R-:W-:Y:S02]  /*12f0*/  @UP2 USHF.R.U32.HI UR7, URZ, UR9, UR10 ;  /* 0x00000009ff072299 */ /* 0x000fe4000801160a */
[----:B------:R-:W-:Y:S02]  /*1300*/  UIMAD UR10, UR6, UR19, URZ ;  /* 0x00000013060a72a4 */ /* 0x000fe4000f8e02ff */
[----:B------:R-:W-:-:S04]  /*1310*/  UIMAD UR7, UR7, UR19, URZ ;  /* 0x00000013070772a4 */ /* 0x000fc8000f8e02ff */
[----:B------:R-:W-:-:S03]  /*1320*/  UISETP.GE.AND UP0, UPT, UR4, UR7, UPT ;  /* 0x000000070400728c */ /* 0x000fc6000bf06270 */
[----:B------:R-:W-:Y:S01]  /*1330*/  UMOV UR7, UR13 ;  /* 0x0000000d00077c82 */ /* 0x000fe20008000000 */
[----:B------:R-:W-:Y:S02]  /*1340*/  UISETP.GE.OR UP0, UPT, UR5, UR10, UP0 ;  /* 0x0000000a0500728c */ /* 0x000fe40008706670 */
[----:B------:R-:W-:Y:S02]  /*1350*/  UIMAD.WIDE.U32 UR10, UR5, UR8, URZ ;  /* 0x00000008050a72a5 */ /* 0x000fe4000f8e00ff */
[----:B------:R-:W-:Y:S02]  /*1360*/  USHF.R.U32.HI UR7, URZ, UR9, UR7 ;  /* 0x00000009ff077299 */ /* 0x000fe40008011607 */
[----:B------:R-:W-:Y:S02]  /*1370*/  UIADD3 UR10, UPT, UPT, -UR4, URZ, URZ ;  /* 0x000000ff040a7290 */ /* 0x000fe4000fffe1ff */
[----:B------:R-:W-:Y:S02]  /*1380*/  USEL UR7, UR4, UR7, !UP2 ;  /* 0x0000000704077287 */ /* 0x000fe4000d000000 */
[----:B------:R-:W-:Y:S01]  /*1390*/  UIMAD UR10, UR14, UR10, UR30 ;  /* 0x0000000a0e0a72a4 */ /* 0x000fe2000f8e021e */
[----:B------:R-:W-:Y:S01]  /*13a0*/  @!UP0 UMOV UR8, UR11 ;  /* 0x0000000b00088c82 */ /* 0x000fe20008000000 */
[----:B------:R-:W-:-:S02]  /*13b0*/  UIADD3 UR11, UPT, UPT, -UR5, URZ, URZ ;  /* 0x000000ff050b7290 */ /* 0x000fc4000fffe1ff */
[----:B------:R-:W-:Y:S02]  /*13c0*/  @!UP0 USHF.R.U32.HI UR8, URZ, UR9, UR8 ;  /* 0x00000009ff088299 */ /* 0x000fe40008011608 */
[----:B------:R-:W-:Y:S02]  /*13d0*/  UIADD3 UR9, UPT, UPT, -UR7, URZ, URZ ;  /* 0x000000ff07097290 */ /* 0x000fe4000fffe1ff */
[----:B------:R-:W-:Y:S02]  /*13e0*/  @!UP0 USEL UR8, UR5, UR8, !UP2 ;  /* 0x0000000805088287 */ /* 0x000fe4000d000000 */
[----:B------:R-:W-:Y:S02]  /*13f0*/  UIMAD UR9, UR19, UR9, UR4 ;  /* 0x00000009130972a4 */ /* 0x000fe4000f8e0204 */
[----:B------:R-:W-:Y:S02]  /*1400*/  @!UP0 UIADD3 UR7, UPT, UPT, UR7, -UR8, URZ ;  /* 0x8000000807078290 */ /* 0x000fe4000fffe0ff */
[----:B------:R-:W-:-:S02]  /*1410*/  @!UP0 UIMAD UR6, UR9, UR6, UR8 ;  /* 0x00000006090682a4 */ /* 0x000fc4000f8e0208 */
[----:B------:R-:W-:Y:S02]  /*1420*/  @!UP0 UIMAD UR4, UR7, UR19, UR5 ;  /* 0x00000013070482a4 */ /* 0x000fe4000f8e0205 */
[----:B------:R-:W-:Y:S02]  /*1430*/  UIMAD UR26, UR20, UR11, UR26 ;  /* 0x0000000b141a72a4 */ /* 0x000fe4000f8e021a */
[----:B------:R-:W-:Y:S01]  /*1440*/  UIMAD UR30, UR4, UR14, UR10 ;  /* 0x0000000e041e72a4 */ /* 0x000fe2000f8e020a */
[----:B------:R-:W-:Y:S02]  /*1450*/  @!UP0 UMOV UR5, UR6 ;  /* 0x0000000600058c82 */ /* 0x000fe40008000000 */
[----:B------:R-:W-:-:S12]  /*1460*/  UIMAD UR26, UR5, UR20, UR26 ;  /* 0x00000014051a72a4 */ /* 0x000fd8000f8e021a */
.L_x_18:
[----:B------:R-:W-:-:S09]  /*1470*/  UISETP.NE.AND UP0, UPT, UR22, 0x1, UPT ;  /* 0x000000011600788c */ /* 0x000fd2000bf05270 */
[----:B------:R-:W-:Y:S05]  /*1480*/  BRA.U UP0, `(.L_x_19) ;  /* 0x0000000100407547 */ /* 0x000fea000b800000 */
[----:B------:R-:W2:Y:S01]  /*1490*/  LDCU.128 UR8, c[0x0][0xb10] ;  /* 0x00016200ff0877ac */ /* 0x000ea20008000c00 */
[----:B------:R-:W3:Y:S01]  /*14a0*/  LDCU UR12, c[0x0][0xb0c] ;  /* 0x00016180ff0c77ac */ /* 0x000ee20008000800 */
[----:B------:R-:W4:Y:S01]  /*14b0*/  LDCU UR13, c[0x0][0xb20] ;  /* 0x00016400ff0d77ac */ /* 0x000f220008000800 */
[----:B--2---:R-:W-:Y:S02]  /*14c0*/  UIMAD.WIDE.U32 UR4, UR26, UR8, URZ ;  /* 0x000000081a0472a5 */ /* 0x004fe4000f8e00ff */
[----:B------:R-:W-:Y:S02]  /*14d0*/  UIMAD.WIDE.U32 UR6, UR30, UR11, URZ ;  /* 0x0000000b1e0672a5 */ /* 0x000fe4000f8e00ff */
[----:B---3--:R-:W-:Y:S02]  /*14e0*/  UISETP.NE.AND UP0, UPT, UR12, 0x1, UPT ;  /* 0x000000010c00788c */ /* 0x008fe4000bf05270 */
[----:B------:R-:W-:-:S03]  /*14f0*/  USHF.R.U32.HI UR5, URZ, UR9, UR5 ;  /* 0x00000009ff057299 */ /* 0x000fc60008011605 */
[----:B------:R-:W-:Y:S01]  /*1500*/  UMOV UR4, UR7 ;  /* 0x0000000700047c82 */ /* 0x000fe20008000000 */
[----:B------:R-:W-:Y:S02]  /*1510*/  USEL UR5, UR26, UR5, !UP0 ;  /* 0x000000051a057287 */ /* 0x000fe4000c000000 */
[----:B------:R-:W-:Y:S02]  /*1520*/  UISETP.NE.AND UP0, UPT, UR10, 0x1, UPT ;  /* 0x000000010a00788c */ /* 0x000fe4000bf05270 */
[----:B----4-:R-:W-:-:S04]  /*1530*/  USHF.R.U32.HI UR4, URZ, UR13, UR4 ;  /* 0x0000000dff047299 */ /* 0x010fc80008011604 */
[----:B------:R-:W-:-:S04]  /*1540*/  USEL UR4, UR30, UR4, !UP0 ;  /* 0x000000041e047287 */ /* 0x000fc8000c000000 */
[----:B------:R-:W-:Y:S02]  /*1550*/  UIADD3 UR6, UPT, UPT, UR5, -UR4, URZ ;  /* 0x8000000405067290 */ /* 0x000fe4000fffe0ff */
[----:B------:R-:W-:Y:S02]  /*1560*/  UIADD3 UR4, UPT, UPT, -UR5, UR4, URZ ;  /* 0x0000000405047290 */ /* 0x000fe4000fffe1ff */
[----:B------:R-:W-:Y:S02]  /*1570*/  UIMAD UR30, UR6, UR10, UR30 ;  /* 0x0000000a061e72a4 */ /* 0x000fe4000f8e021e */
[----:B------:R-:W-:-:S12]  /*1580*/  UIMAD UR26, UR4, UR12, UR26 ;  /* 0x0000000c041a72a4 */ /* 0x000fd8000f8e021a */
.L_x_19:
[----:B------:R-:W-:Y:S01]  /*1590*/  UISETP.NE.AND UP0, UPT, UR18, 0x2, UPT ;  /* 0x000000021200788c */ /* 0x000fe2000bf05270 */
[----:B------:R-:W-:Y:S09]  /*15a0*/  BRA.U !UP6, `(.L_x_20) ;  /* 0x000000010e0c7547 */ /* 0x000ff2000b800000 */
[----:B------:R-:W-:Y:S01]  /*15b0*/  UCGABAR_WAIT ;  /* 0x0000000000007dc7 */ /* 0x000fe20008000000 */
[----:B------:R-:W-:Y:S01]  /*15c0*/  CCTL.IVALL ;  /* 0x00000000ff00798f */ /* 0x000fe20002000000 */
[----:B------:R-:W-:Y:S05]  /*15d0*/  BRA `(.L_x_21) ;  /* 0x0000000000047947 */ /* 0x000fea0003800000 */
.L_x_20:
[----:B------:R-:W-:Y:S06]  /*15e0*/  BAR.SYNC.DEFER_BLOCKING 0x0 ;  /* 0x0000000000007b1d */ /* 0x000fec0000010000 */
.L_x_21:
[----:B------:R-:W-:Y:S05]  /*15f0*/  BRA.U UP0, `(.L_x_22) ;  /* 0x0000001100d07547 */ /* 0x000fea000b800000 */
[----:B------:R-:W2:Y:S01]  /*1600*/  LDCU UR6, c[0x0][0x38c] ;  /* 0x00007180ff0677ac */ /* 0x000ea20008000800 */
[----:B------:R-:W-:Y:S01]  /*1610*/  PLOP3.LUT P1, PT, PT, PT, UP3, 0x80, 0x8 ;  /* 0x000000000008781c */ /* 0x000fe20003f2f038 */
[----:B------:R-:W-:Y:S01]  /*1620*/  IMAD.MOV.U32 R12, RZ, RZ, 0x1 ;  /* 0x00000001ff0c7424 */ /* 0x000fe200078e00ff */
[----:B------:R-:W-:Y:S01]  /*1630*/  ISETP.EQ.OR P2, PT, R0, RZ, P3 ;  /* 0x000000ff0000720c */ /* 0x000fe20001f42670 */
[----:B------:R-:W-:Y:S01]  /*1640*/  UISETP.NE.AND UP1, UPT, UR18, URZ, UPT ;  /* 0x000000ff1200728c */ /* 0x000fe2000bf25270 */
[----:B------:R-:W-:Y:S01]  /*1650*/  PLOP3.LUT P1, PT, P1, PT, PT, 0x8, 0x80 ;  /* 0x000000000080781c */ /* 0x000fe20000f2e170 */
[----:B------:R-:W-:Y:S01]  /*1660*/  USEL UR25, URZ, 0x1, UP5 ;  /* 0x00000001ff197887 */ /* 0x000fe2000a800000 */
[----:B------:R-:W-:Y:S01]  /*1670*/  CS2R R10, SRZ ;  /* 0x00000000000a7805 */ /* 0x000fe2000001ff00 */
[----:B------:R-:W-:Y:S01]  /*1680*/  IMAD.MOV.U32 R9, RZ, RZ, RZ ;  /* 0x000000ffff097224 */ /* 0x000fe200078e00ff */
[----:B------:R-:W3:Y:S01]  /*1690*/  LDCU UR39, c[0x0][0x370] ;  /* 0x00006e00ff2777ac */ /* 0x000ee20008000800 */
[----:B------:R-:W-:Y:S01]  /*16a0*/  IMAD.MOV.U32 R8, RZ, RZ, 0x1 ;  /* 0x00000001ff087424 */ /* 0x000fe200078e00ff */
[----:B------:R-:W4:Y:S01]  /*16b0*/  LDCU.64 UR28, c[0x0][0x348] ;  /* 0x00006900ff1c77ac */ /* 0x000f220008000a00 */
[----:B------:R-:W-:-:S02]  /*16c0*/  USHF.R.U32.HI UR44, URZ, 0x5, UR24 ;  /* 0x00000005ff2c7899 */ /* 0x000fc40008011618 */
[----:B--2---:R-:W-:Y:S02]  /*16d0*/  UIADD3 UR5, UPT, UPT, UR6, 0x1f, URZ ;  /* 0x0000001f06057890 */ /* 0x004fe4000fffe0ff */
[----:B------:R-:W-:Y:S02]  /*16e0*/  UIADD3 UR45, UPT, UPT, UR6, 0x3e, URZ ;  /* 0x0000003e062d7890 */ /* 0x000fe4000fffe0ff */
[----:B------:R-:W-:Y:S01]  /*16f0*/  USHF.R.S32.HI UR4, URZ, 0x1f, UR5 ;  /* 0x0000001fff047899 */ /* 0x000fe20008011405 */
[----:B------:R-:W2:Y:S03]  /*1700*/  LDCU UR38, c[0x0][0x374] ;  /* 0x00006e80ff2677ac */ /* 0x000ea60008000800 */
[----:B------:R-:W-:Y:S02]  /*1710*/  ULEA.HI UR4, UR4, UR5, URZ, 0x5 ;  /* 0x0000000504047291 */ /* 0x000fe4000f8f28ff */
[----:B------:R-:W-:-:S02]  /*1720*/  USEL UR25, UR25, 0x2, UP1 ;  /* 0x0000000219197887 */ /* 0x000fc40008800000 */
[----:B------:R-:W-:Y:S02]  /*1730*/  USHF.R.S32.HI UR41, URZ, 0x5, UR4 ;  /* 0x00000005ff297899 */ /* 0x000fe40008011404 */
[----:B------:R-:W-:Y:S02]  /*1740*/  UIADD3 UR4, UPT, UPT, UR6, -0x1, URZ ;  /* 0xffffffff06047890 */ /* 0x000fe4000fffe0ff */
[----:B------:R-:W-:Y:S02]  /*1750*/  UISETP.LT.U32.AND UP0, UPT, UR41, 0x4, UPT ;  /* 0x000000042900788c */ /* 0x000fe4000bf01070 */
[----:B------:R-:W-:Y:S02]  /*1760*/  UISETP.GE.U32.AND UP2, UPT, UR4, -0x3f, UPT ;  /* 0xffffffc10400788c */ /* 0x000fe4000bf46070 */
[----:B------:R-:W-:Y:S01]  /*1770*/  USEL UR40, UR41, 0x4, UP0 ;  /* 0x0000000429287887 */ /* 0x000fe20008000000 */
[----:B------:R-:W-:-:S03]  /*1780*/  UMOV UR5, URZ ;  /* 0x000000ff00057c82 */ /* 0x000fc60008000000 */
[----:B------:R-:W-:Y:S02]  /*1790*/  UIADD3 UR21, UPT, UPT, UR40, -0x1, URZ ;  /* 0xffffffff28157890 */ /* 0x000fe4000fffe0ff */
[----:B------:R-:W-:-:S03]  /*17a0*/  UIADD3 UR43, UPT, UPT, UR41, -UR40, URZ ;  /* 0x80000028292b7290 */ /* 0x000fc6000fffe0ff */
[----:B------:R-:W-:-:S04]  /*17b0*/  @UP2 UIADD3 UR21, UPT, UPT, UR40, URZ, URZ ;  /* 0x000000ff28152290 */ /* 0x000fc8000fffe0ff */
[----:B--234-:R-:W-:-:S12]  /*17c0*/  UIADD3 UR21, UPT, UPT, UR21, 0x1, URZ ;  /* 0x0000000115157890 */ /* 0x01cfd8000fffe0ff */
.L_x_42:
[----:B------:R-:W-:Y:S01]  /*17d0*/  UISETP.NE.AND UP0, UPT, UR54, URZ, UPT ;  /* 0x000000ff3600728c */ /* 0x000fe2000bf05270 */
[----:B------:R-:W2:Y:S08]  /*17e0*/  S2UR UR54, SR_CgaCtaId ;  /* 0x00000000003679c3 */ /* 0x000eb00000008800 */
[----:B------:R-:W-:Y:S05]  /*17f0*/  BRA.U UP0, `(.L_x_23) ;  /* 0x0000000100347547 */ /* 0x000fea000b800000 */
[----:B------:R-:W3:Y:S01]  /*1800*/  S2R R0, SR_CgaCtaId ;  /* 0x0000000000007919 */ /* 0x000ee20000008800 */
[----:B------:R-:W-:-:S04]  /*1810*/  MOV R2, 0x400 ;  /* 0x0000040000027802 */ /* 0x000fc80000000f00 */
[----:B---3--:R-:W-:Y:S02]  /*1820*/  LEA R0, R0, R2, 0x18 ;  /* 0x0000000200007211 */ /* 0x008fe400078ec0ff */
[----:B------:R-:W-:-:S03]  /*1830*/  SHF.L.U32 R2, R8, 0x1f, RZ ;  /* 0x0000001f08027819 */ /* 0x000fc600000006ff */
[----:B------:R-:W-:-:S04]  /*1840*/  IMAD R0, R9, 0x8, R0 ;  /* 0x0000000809007824 */ /* 0x000fc800078e0200 */
[----:B------:R-:W3:Y:S02]  /*1850*/  SYNCS.PHASECHK.TRANS64.TRYWAIT P0, [R0+URZ+0xf0], R2 ;  /* 0x0000f002000075a7 */ /* 0x000ee400080011ff */
[----:B---3--:R-:W-:Y:S05]  /*1860*/  @!P0 BRA `(.L_x_24) ;  /* 0x0000006000048947 */ /* 0x008fea0003800000 */
.L_x_122:
[----:B------:R-:W-:Y:S01]  /*1870*/  VIADD R9, R9, 0x1 ;  /* 0x0000000109097836 */ /* 0x000fe20000000000 */
[----:B------:R3:W-:Y:S04]  /*1880*/  SYNCS.ARRIVE.TRANS64.A1T0 RZ, [R0+URZ+0xe0], RZ ;  /* 0x0000e0ff00ff79a7 */ /* 0x0007e800081000ff */
[----:B------:R-:W-:-:S04]  /*1890*/  ISETP.NE.AND P0, PT, R9, 0x2, PT ;  /* 0x000000020900780c */ /* 0x000fc80003f05270 */
[----:B------:R-:W-:Y:S02]  /*18a0*/  SEL R9, R9, RZ, P0 ;  /* 0x000000ff09097207 */ /* 0x000fe40000000000 */
[----:B---3--:R-:W-:-:S04]  /*18b0*/  SEL R0, RZ, 0x1, P0 ;  /* 0x00000001ff007807 */ /* 0x008fc80000000000 */
[----:B------:R-:W-:-:S07]  /*18c0*/  LOP3.LUT R8, R8, R0, RZ, 0x3c, !PT ;  /* 0x0000000008087212 */ /* 0x000fce00078e3cff */
.L_x_23:
[----:B------:R-:W-:Y:S01]  /*18d0*/  UMOV UR6, 0x400 ;  /* 0x0000040000067882 */ /* 0x000fe20000000000 */
[----:B------:R-:W-:Y:S01]  /*18e0*/  SHF.L.U32 R0, R12, 0x1f, RZ ;  /* 0x0000001f0c007819 */ /* 0x000fe200000006ff */
[----:B--2---:R-:W-:Y:S02]  /*18f0*/  ULEA UR6, UR54, UR6, 0x18 ;  /* 0x0000000636067291 */ /* 0x004fe4000f8ec0ff */
[----:B------:R-:W-:Y:S02]  /*1900*/  UISETP.GE.U32.AND UP0, UPT, UR45, 0x3f, UPT ;  /* 0x0000003f2d00788c */ /* 0x000fe4000bf06070 */
[----:B------:R-:W-:Y:S02]  /*1910*/  ULEA UR4, UR5, UR6, 0x3 ;  /* 0x0000000605047291 */ /* 0x000fe4000f8e18ff */
[----:B------:R-:W-:Y:S02]  /*1920*/  USHF.L.U32 UR35, UR26, 0x6, URZ ;  /* 0x000000061a237899 */ /* 0x000fe400080006ff */
[----:B------:R-:W-:Y:S01]  /*1930*/  ULEA UR11, UR30, UR44, 0x6 ;  /* 0x0000002c1e0b7291 */ /* 0x000fe2000f8e30ff */
[----:B------:R-:W-:-:S04]  /*1940*/  UMOV UR13, URZ ;  /* 0x000000ff000d7c82 */ /* 0x000fc80008000000 */
[----:B------:R2:W3:Y:S01]  /*1950*/  SYNCS.PHASECHK.TRANS64.TRYWAIT P0, [UR4+0x20], R0 ;  /* 0x00002000ff0075a7 */ /* 0x0004e20008001104 */
[----:B------:R-:W-:Y:S06]  /*1960*/  BRA.U !UP0, `(.L_x_25) ;  /* 0x0000000108c07547 */ /* 0x000fec000b800000 */
[----:B------:R-:W-:Y:S01]  /*1970*/  UMOV UR7, URZ ;  /* 0x000000ff00077c82 */ /* 0x000fe20008000000 */
[----:B------:R-:W-:-:S05]  /*1980*/  UMOV UR4, UR5 ;  /* 0x0000000500047c82 */ /* 0x000fca0008000000 */
.L_x_31:
[----:B------:R-:W-:Y:S01]  /*1990*/  ULEA UR33, UR4, UR6, 0x3 ;  /* 0x0000000604217291 */ /* 0x000fe2000f8e18ff */
[----:B---3--:R-:W-:Y:S01]  /*19a0*/  @!P3 MOV R2, 0x4000 ;  /* 0x000040000002b802 */ /* 0x008fe20000000f00 */
[----:B-1-34-:R-:W-:Y:S10]  /*19b0*/  @P0 BRA `(.L_x_26) ;  /* 0x00000000000c0947 */ /* 0x01aff40003800000 */
[----:B------:R-:W-:-:S04]  /*19c0*/  SHF.L.U32 R3, R12, 0x1f, RZ ;  /* 0x0000001f0c037819 */ /* 0x000fc800000006ff */
[----:B------:R-:W3:Y:S02]  /*19d0*/  SYNCS.PHASECHK.TRANS64.TRYWAIT P0, [UR33+0x20], R3 ;  /* 0x00002003ff0075a7 */ /* 0x000ee40008001121 */
[----:B---3--:R-:W-:Y:S05]  /*19e0*/  @!P0 BRA `(.L_x_27) ;  /* 0x0000005c00b88947 */ /* 0x008fea0003800000 */
.L_x_26:
[----:B------:R3:W-:Y:S01]  /*19f0*/  @!P3 SYNCS.ARRIVE.TRANS64 RZ, [UR33], R2 ;  /* 0x00000002ffffb9a7 */ /* 0x0007e20008000021 */
[----:B------:R-:W-:-:S04]  /*1a00*/  ULOP3.LUT UR5, UR25, 0x2, URZ, 0xfc, !UPT ;  /* 0x0000000219057892 */ /* 0x000fc8000f8efcff */
[----:B------:R-:W-:-:S09]  /*1a10*/  UISETP.NE.AND UP0, UPT, UR5, 0x2, UPT ;  /* 0x000000020500788c */ /* 0x000fd2000bf05270 */
[----:B------:R-:W-:Y:S05]  /*1a20*/  BRA.U UP0, `(.L_x_28) ;  /* 0x0000000100047547 */ /* 0x000fea000b800000 */
[----:B-1----:R-:W-:Y:S05]  /*1a30*/  BPT.TRAP 0x1 ;  /* 0x000000040000795c */ /* 0x002fea0000300000 */
.L_x_28:
[----:B------:R-:W-:Y:S04]  /*1a40*/  BSSY.RECONVERGENT B0, `(.L_x_29) ;  /* 0x0000003000007945 */ /* 0x000fe80003800200 */
[----:B------:R-:W-:Y:S05]  /*1a50*/  @P2 BRA `(.L_x_30) ;  /* 0x0000000000042947 */ /* 0x000fea0003800000 */
[----:B-1----:R-:W-:Y:S05]  /*1a60*/  BPT.TRAP 0x1 ;  /* 0x000000040000795c */ /* 0x002fea0000300000 */
.L_x_30:
[----:B-1----:R-:W-:Y:S05]  /*1a70*/  BSYNC.RECONVERGENT B0 ;  /* 0x0000000000007941 */ /* 0x002fea0003800200 */
.L_x_29:
[----:B------:R-:W-:Y:S02]  /*1a80*/  UIADD3 UR5, UPT, UPT, UR4, 0x1, URZ ;  /* 0x0000000104057890 */ /* 0x000fe4000fffe0ff */
[----:B------:R-:W-:Y:S02]  /*1a90*/  ULEA UR32, UR4, UR6, 0xd ;  /* 0x0000000604207291 */ /* 0x000fe4000f8e68ff */
[----:B------:R-:W-:Y:S02]  /*1aa0*/  UISETP.NE.AND UP0, UPT, UR5, 0x4, UPT ;  /* 0x000000040500788c */ /* 0x000fe4000bf05270 */
[----:B------:R-:W-:Y:S02]  /*1ab0*/  USHF.L.U32 UR34, UR7, 0x5, URZ ;  /* 0x0000000507227899 */ /* 0x000fe400080006ff */
[----:B------:R-:W-:Y:S02]  /*1ac0*/  USEL UR9, URZ, 0x1, UP0 ;  /* 0x00000001ff097887 */ /* 0x000fe40008000000 */
[----:B------:R-:W-:-:S02]  /*1ad0*/  USEL UR5, UR5, URZ, UP0 ;  /* 0x000000ff05057287 */ /* 0x000fc40008000000 */
[----:B------:R-:W-:Y:S02]  /*1ae0*/  UIADD3 UR14, UP0, UPT, UR28, 0x180, URZ ;  /* 0x000001801c0e7890 */ /* 0x000fe4000ff1e0ff */
[----:B------:R-:W-:Y:S01]  /*1af0*/  ULEA UR8, UR5, UR6, 0x3 ;  /* 0x0000000605087291 */ /* 0x000fe2000f8e18ff */
[----:B------:R-:W-:Y:S01]  /*1b00*/  LOP3.LUT R12, R12, UR9, RZ, 0x3c, !PT ;  /* 0x000000090c0c7c12 */ /* 0x000fe2000f8e3cff */
[----:B------:R-:W-:Y:S02]  /*1b10*/  ULEA UR4, UR4, UR24, 0xb ;  /* 0x0000001804047291 */ /* 0x000fe4000f8e58ff */
[----:B------:R-:W-:Y:S01]  /*1b20*/  UIADD3 UR7, UPT, UPT, UR7, 0x1, URZ ;  /* 0x0000000107077890 */ /* 0x000fe2000fffe0ff */
[----:B--2---:R-:W-:Y:S01]  /*1b30*/  SHF.L.U32 R0, R12, 0x1f, RZ ;  /* 0x0000001f0c007819 */ /* 0x004fe200000006ff */
[----:B------:R-:W-:Y:S02]  /*1b40*/  UIADD3 UR16, UP1, UPT, UR28, 0x80, URZ ;  /* 0x000000801c107890 */ /* 0x000fe4000ff3e0ff */
[----:B------:R-:W-:Y:S01]  /*1b50*/  UIADD3.X UR15, UPT, UPT, URZ, UR29, URZ, UP0, !UPT ;  /* 0x0000001dff0f7290 */ /* 0x000fe200087fe4ff */
[----:B------:R4:W1:Y:S01]  /*1b60*/  SYNCS.PHASECHK.TRANS64.TRYWAIT P0, [UR8+0x20], R0 ;  /* 0x00002000ff0075a7 */ /* 0x0008620008001108 */
[----:B------:R-:W-:-:S02]  /*1b70*/  ULEA UR4, UR4, UR6, 0x2 ;  /* 0x0000000604047291 */ /* 0x000fc4000f8e10ff */
[----:B------:R-:W-:Y:S02]  /*1b80*/  UISETP.NE.AND UP0, UPT, UR7, UR21, UPT ;  /* 0x000000150700728c */ /* 0x000fe4000bf05270 */
[----:B------:R-:W-:Y:S02]  /*1b90*/  UIADD3.X UR17, UPT, UPT, URZ, UR29, URZ, UP1, !UPT ;  /* 0x0000001dff117290 */ /* 0x000fe40008ffe4ff */
[----:B------:R-:W-:Y:S02]  /*1ba0*/  UIADD3 UR32, UPT, UPT, UR32, 0x6800, URZ ;  /* 0x0000680020207890 */ /* 0x000fe4000fffe0ff */
[----:B------:R-:W-:Y:S01]  /*1bb0*/  UIADD3 UR8, UPT, UPT, UR4, 0xe800, URZ ;  /* 0x0000e80004087890 */ /* 0x000fe2000fffe0ff */
[----:B------:R-:W-:Y:S01]  /*1bc0*/  UMOV UR18, 0x0 ;  /* 0x0000000000127882 */ /* 0x000fe20000000000 */
[----:B------:R-:W-:Y:S01]  /*1bd0*/  UMOV UR19, 0x10000000 ;  /* 0x1000000000137882 */ /* 0x000fe20000000000 */
[----:B------:R-:W-:Y:S01]  /*1be0*/  UMOV UR4, 0x30000 ;  /* 0x0003000000047882 */ /* 0x000fe20000000000 */
[----:B------:R-:W-:Y:S01]  /*1bf0*/  UMOV UR12, UR36 ;  /* 0x00000024000c7c82 */ /* 0x000fe20008000000 */
[----:B------:R-:W-:Y:S01]  /*1c00*/  UMOV UR9, UR33 ;  /* 0x0000002100097c82 */ /* 0x000fe20008000000 */
[----:B------:R-:W-:Y:S01]  /*1c10*/  UMOV UR10, UR34 ;  /* 0x00000022000a7c82 */ /* 0x000fe20008000000 */
[----:B------:R-:W-:Y:S01]  /*1c20*/  UTMALDG.3D [UR32], [UR16], desc[UR18] ;  /* 0x00001220100075b4 */ /* 0x000fe20008011000 */
[----:B------:R-:W-:Y:S01]  /*1c30*/  UMOV UR13, UR21 ;  /* 0x00000015000d7c82 */ /* 0x000fe20008000000 */
[----:B------:R2:W-:Y:S02]  /*1c40*/  UTMALDG.3D.MULTICAST [UR8], [UR14], UR4, desc[UR18] ;  /* 0x000012080e0073b4 */ /* 0x0005e40008011804 */
[----:B--2---:R-:W-:Y:S01]  /*1c50*/  UMOV UR4, UR5 ;  /* 0x0000000500047c82 */ /* 0x004fe20008000000 */
[----:B------:R-:W-:Y:S05]  /*1c60*/  BRA.U UP0, `(.L_x_31) ;  /* 0xfffffffd00487547 */ /* 0x000fea000b83ffff */
.L_x_25:
[----:B------:R-:W-:Y:S01]  /*1c70*/  ULEA UR4, UR5, UR6, 0x3 ;  /* 0x0000000605047291 */ /* 0x000fe2000f8e18ff */
[----:B--2-4-:R-:W-:Y:S01]  /*1c80*/  SHF.L.U32 R0, R12, 0x1f, RZ ;  /* 0x0000001f0c007819 */ /* 0x014fe200000006ff */
[----:B------:R-:W-:Y:S01]  /*1c90*/  @!P1 SYNCS.ARRIVE.TRANS64.A1T0 RZ, [UR6+0x78], RZ ;  /* 0x000078ffffff99a7 */ /* 0x000fe20008100006 */
[----:B------:R-:W-:-:S06]  /*1ca0*/  UISETP.GT.AND UP0, UPT, UR41, UR40, UPT ;  /* 0x000000282900728c */ /* 0x000fcc000bf04270 */
[----:B-1-3--:R1:W2:Y:S03]  /*1cb0*/  SYNCS.PHASECHK.TRANS64.TRYWAIT P0, [UR4+0x20], R0 ;  /* 0x00002000ff0075a7 */ /* 0x00a2a60008001104 */
[----:B------:R-:W-:Y:S05]  /*1cc0*/  BRA.U !UP0, `(.L_x_32) ;  /* 0x0000000108c47547 */ /* 0x000fea000b800000 */
[----:B------:R-:W-:Y:S01]  /*1cd0*/  UIADD3 UR26, UPT, UPT, UR43, UR13, URZ ;  /* 0x0000000d2b1a7290 */ /* 0x000fe2000fffe0ff */
[----:B------:R-:W-:-:S11]  /*1ce0*/  UMOV UR4, UR5 ;  /* 0x0000000500047c82 */ /* 0x000fd60008000000 */
.L_x_38:
[----:B------:R-:W-:Y:S01]  /*1cf0*/  ULEA UR17, UR4, UR6, 0x3 ;  /* 0x0000000604117291 */ /* 0x000fe2000f8e18ff */
[----:B--2---:R-:W-:Y:S01]  /*1d00*/  @!P3 MOV R2, 0x4000 ;  /* 0x000040000002b802 */ /* 0x004fe20000000f00 */
[----:B--2-4-:R-:W-:Y:S10]  /*1d10*/  @P0 BRA `(.L_x_33) ;  /* 0x00000000000c0947 */ /* 0x014ff40003800000 */
[----:B------:R-:W-:-:S04]  /*1d20*/  SHF.L.U32 R3, R12, 0x1f, RZ ;  /* 0x0000001f0c037819 */ /* 0x000fc800000006ff */
[----:B------:R-:W2:Y:S02]  /*1d30*/  SYNCS.PHASECHK.TRANS64.TRYWAIT P0, [UR17+0x20], R3 ;  /* 0x00002003ff0075a7 */ /* 0x000ea40008001111 */
[----:B--2---:R-:W-:Y:S05]  /*1d40*/  @!P0 BRA `(.L_x_34) ;  /* 0x0000005800f88947 */ /* 0x004fea0003800000 */
.L_x_33:
[----:B------:R2:W-:Y:S01]  /*1d50*/  @!P3 SYNCS.ARRIVE.TRANS64 RZ, [UR17], R2 ;  /* 0x00000002ffffb9a7 */ /* 0x0005e20008000011 */
[----:B------:R-:W-:-:S04]  /*1d60*/  ULOP3.LUT UR5, UR25, 0x2, URZ, 0xfc, !UPT ;  /* 0x0000000219057892 */ /* 0x000fc8000f8efcff */
[----:B------:R-:W-:-:S09]  /*1d70*/  UISETP.NE.AND UP0, UPT, UR5, 0x2, UPT ;  /* 0x000000020500788c */ /* 0x000fd2000bf05270 */
[----:B------:R-:W-:Y:S05]  /*1d80*/  BRA.U UP0, `(.L_x_35) ;  /* 0x0000000100047547 */ /* 0x000fea000b800000 */
[----:B------:R-:W-:Y:S05]  /*1d90*/  BPT.TRAP 0x1 ;  /* 0x000000040000795c */ /* 0x000fea0000300000 */
.L_x_35:
[----:B------:R-:W-:Y:S04]  /*1da0*/  BSSY.RECONVERGENT B0, `(.L_x_36) ;  /* 0x0000003000007945 */ /* 0x000fe80003800200 */
[----:B------:R-:W-:Y:S05]  /*1db0*/  @P2 BRA `(.L_x_37) ;  /* 0x0000000000042947 */ /* 0x000fea0003800000 */
[----:B------:R-:W-:Y:S05]  /*1dc0*/  BPT.TRAP 0x1 ;  /* 0x000000040000795c */ /* 0x000fea0000300000 */
.L_x_37:
[----:B------:R-:W-:Y:S05]  /*1dd0*/  BSYNC.RECONVERGENT B0 ;  /* 0x0000000000007941 */ /* 0x000fea0003800200 */
.L_x_36:
[----:B------:R-:W-:Y:S02]  /*1de0*/  UIADD3 UR5, UPT, UPT, UR4, 0x1, URZ ;  /* 0x0000000104057890 */ /* 0x000fe4000fffe0ff */
[----:B------:R-:W-:Y:S02]  /*1df0*/  ULEA UR16, UR4, UR6, 0xd ;  /* 0x0000000604107291 */ /* 0x000fe4000f8e68ff */
[----:B------:R-:W-:Y:S02]  /*1e00*/  UISETP.NE.AND UP0, UPT, UR5, 0x4, UPT ;  /* 0x000000040500788c */ /* 0x000fe4000bf05270 */
[----:B------:R-:W-:Y:S02]  /*1e10*/  ULEA UR4, UR4, UR24, 0xb ;  /* 0x0000001804047291 */ /* 0x000fe4000f8e58ff */
[----:B------:R-:W-:Y:S02]  /*1e20*/  USEL UR8, URZ, 0x1, UP0 ;  /* 0x00000001ff087887 */ /* 0x000fe40008000000 */
[----:B------:R-:W-:-:S02]  /*1e30*/  USEL UR5, UR5, URZ, UP0 ;  /* 0x000000ff05057287 */ /* 0x000fc40008000000 */
[----:B------:R-:W-:Y:S02]  /*1e40*/  UIADD3 UR22, UP1, UPT, UR28, 0x80, URZ ;  /* 0x000000801c167890 */ /* 0x000fe4000ff3e0ff */
[----:B------:R-:W-:Y:S01]  /*1e50*/  UIADD3 UR14, UP0, UPT, UR28, 0x180, URZ ;  /* 0x000001801c0e7890 */ /* 0x000fe2000ff1e0ff */
[----:B------:R-:W-:Y:S01]  /*1e60*/  LOP3.LUT R12, R12, UR8, RZ, 0x3c, !PT ;  /* 0x000000080c0c7c12 */ /* 0x000fe2000f8e3cff */
[----:B------:R-:W-:Y:S02]  /*1e70*/  ULEA UR4, UR4, UR6, 0x2 ;  /* 0x0000000604047291 */ /* 0x000fe4000f8e10ff */
[----:B------:R-:W-:Y:S01]  /*1e80*/  ULEA UR7, UR5, UR6, 0x3 ;  /* 0x0000000605077291 */ /* 0x000fe2000f8e18ff */
[----:B-1----:R-:W-:Y:S01]  /*1e90*/  SHF.L.U32 R0, R12, 0x1f, RZ ;  /* 0x0000001f0c007819 */ /* 0x002fe200000006ff */
[----:B------:R-:W-:Y:S02]  /*1ea0*/  USHF.L.U32 UR18, UR13, 0x5, URZ ;  /* 0x000000050d127899 */ /* 0x000fe400080006ff */
[----:B------:R-:W-:-:S02]  /*1eb0*/  UIADD3 UR16, UPT, UPT, UR16, 0x6800, URZ ;  /* 0x0000680010107890 */ /* 0x000fc4000fffe0ff */
[----:B------:R-:W-:Y:S02]  /*1ec0*/  UIADD3.X UR23, UPT, UPT, URZ, UR29, URZ, UP1, !UPT ;  /* 0x0000001dff177290 */ /* 0x000fe40008ffe4ff */
[----:B------:R-:W-:Y:S01]  /*1ed0*/  UIADD3 UR8, UPT, UPT, UR4, 0xe800, URZ ;  /* 0x0000e80004087890 */ /* 0x000fe2000fffe0ff */
[----:B------:R3:W4:Y:S01]  /*1ee0*/  SYNCS.PHASECHK.TRANS64.TRYWAIT P0, [UR7+0x20], R0 ;  /* 0x00002000ff0075a7 */ /* 0x0007220008001107 */
[----:B------:R-:W-:Y:S01]  /*1ef0*/  UIADD3.X UR15, UPT, UPT, URZ, UR29, URZ, UP0, !UPT ;  /* 0x0000001dff0f7290 */ /* 0x000fe200087fe4ff */
[----:B------:R-:W-:Y:S01]  /*1f00*/  UMOV UR30, 0x0 ;  /* 0x00000000001e7882 */ /* 0x000fe20000000000 */
[----:B------:R-:W-:Y:S01]  /*1f10*/  UMOV UR31, 0x10000000 ;  /* 0x10000000001f7882 */ /* 0x000fe20000000000 */
[----:B------:R-:W-:Y:S01]  /*1f20*/  UMOV UR19, UR35 ;  /* 0x0000002300137c82 */ /* 0x000fe20008000000 */
[----:B------:R-:W-:Y:S01]  /*1f30*/  UMOV UR20, UR36 ;  /* 0x0000002400147c82 */ /* 0x000fe20008000000 */
[----:B------:R-:W-:Y:S01]  /*1f40*/  UMOV UR7, 0x30000 ;  /* 0x0003000000077882 */ /* 0x000fe20000000000 */
[----:B------:R-:W-:Y:S01]  /*1f50*/  UMOV UR12, UR36 ;  /* 0x00000024000c7c82 */ /* 0x000fe20008000000 */
[----:B------:R-:W-:Y:S01]  /*1f60*/  UMOV UR9, UR17 ;  /* 0x0000001100097c82 */ /* 0x000fe20008000000 */
[----:B------:R-:W-:Y:S01]  /*1f70*/  UMOV UR10, UR18 ;  /* 0x00000012000a7c82 */ /* 0x000fe20008000000 */
[----:B------:R3:W-:Y:S01]  /*1f80*/  UTMALDG.3D [UR16], [UR22], desc[UR30] ;  /* 0x00001e10160075b4 */ /* 0x0007e20008011000 */
[----:B------:R-:W-:Y:S01]  /*1f90*/  UIADD3 UR13, UPT, UPT, UR13, 0x1, URZ ;  /* 0x000000010d0d7890 */ /* 0x000fe2000fffe0ff */
[----:B------:R-:W-:-:S03]  /*1fa0*/  UMOV UR4, UR5 ;  /* 0x0000000500047c82 */ /* 0x000fc60008000000 */
[----:B------:R-:W-:Y:S01]  /*1fb0*/  UISETP.NE.AND UP0, UPT, UR13, UR26, UPT ;  /* 0x0000001a0d00728c */ /* 0x000fe2000bf05270 */
[----:B------:R3:W-:Y:S08]  /*1fc0*/  UTMALDG.3D.MULTICAST [UR8], [UR14], UR7, desc[UR30] ;  /* 0x00001e080e0073b4 */ /* 0x0007f00008011807 */
[----:B---3--:R-:W-:Y:S05]  /*1fd0*/  BRA.U UP0, `(.L_x_38) ;  /* 0xfffffffd00447547 */ /* 0x008fea000b83ffff */
.L_x_32:
[C---:B------:R-:W-:Y:S01]  /*1fe0*/  LEA R3, R11.reuse, UR6, 0x3 ;  /* 0x000000060b037c11 */ /* 0x040fe2000f8e18ff */
[----:B------:R-:W-:Y:S01]  /*1ff0*/  NOP ;  /* 0x0000000000007918 */ /* 0x000fe20000000000 */
[----:B-1----:R-:W-:Y:S02]  /*2000*/  SHF.L.U32 R0, R10, 0x1f, RZ ;  /* 0x0000001f0a007819 */ /* 0x002fe400000006ff */
[----:B------:R-:W-:Y:S02]  /*2010*/  LEA R4, R11, UR6, 0x4 ;  /* 0x000000060b047c11 */ /* 0x000fe4000f8e20ff */
[----:B--2-4-:R-:W1:Y:S02]  /*2020*/  SYNCS.PHASECHK.TRANS64.TRYWAIT P0, [R3+URZ+0x80], R0 ;  /* 0x00008000030075a7 */ /* 0x014e6400080011ff */
[----:B-1----:R-:W-:Y:S05]  /*2030*/  @!P0 BRA `(.L_x_39) ;  /* 0x0000005800548947 */ /* 0x002fea0003800000 */
.L_x_125:
[----:B------:R-:W2:Y:S01]  /*2040*/  LDS.128 R4, [R4+0x110] ;  /* 0x0001100004047984 */ /* 0x000ea20000000c00 */
[----:B------:R-:W-:Y:S01]  /*2050*/  UISETP.GE.AND UP0, UPT, UR42, 0x1, UPT ;  /* 0x000000012a00788c */ /* 0x000fe2000bf06270 */
[----:B------:R-:W-:Y:S01]  /*2060*/  @!PT LDS RZ, [RZ] ;  /* 0x00000000fffff984 */ /* 0x000fe20000000800 */
[----:B------:R-:W-:Y:S01]  /*2070*/  @!PT LDS RZ, [RZ] ;  /* 0x00000000fffff984 */ /* 0x000fe20000000800 */
[----:B------:R-:W-:Y:S01]  /*2080*/  @!PT LDS RZ, [RZ] ;  /* 0x00000000fffff984 */ /* 0x000fe20000000800 */
[----:B------:R-:W-:Y:S01]  /*2090*/  @!PT LDS RZ, [RZ] ;  /* 0x00000000fffff984 */ /* 0x000fe20000000800 */
[----:B------:R3:W-:Y:S06]  /*20a0*/  MEMBAR.ALL.CTA ;  /* 0x0000000000007992 */ /* 0x0007ec0000008000 */
[----:B---3--:R-:W3:Y:S01]  /*20b0*/  FENCE.VIEW.ASYNC.S ;  /* 0x00000000000073c6 */ /* 0x008ee20000000000 */
[----:B--2---:R-:W-:-:S13]  /*20c0*/  LOP3.LUT P0, RZ, R6, 0x1, RZ, 0xc0, !PT ;  /* 0x0000000106ff7812 */ /* 0x004fda000780c0ff */
[----:B---3--:R-:W-:Y:S01]  /*20d0*/  VOTEU.ANY UP1, P0 ;  /* 0x0000000000ff7886 */ /* 0x008fe20000020100 */
[----:B------:R-:W-:-:S13]  /*20e0*/  PLOP3.LUT P0, PT, PT, PT, UP1, 0x80, 0x8 ;  /* 0x000000000008781c */ /* 0x000fda0003f0f018 */
[----:B-1----:R-:W-:Y:S02]  /*20f0*/  @P0 LOP3.LUT R0, R5, 0xffff, RZ, 0xc0, !PT ;  /* 0x0000ffff05000812 */ /* 0x002fe400078ec0ff */
[----:B------:R-:W-:Y:S02]  /*2100*/  @P0 MOV R2, R4 ;  /* 0x0000000400020202 */ /* 0x000fe40000000f00 */
[----:B------:R-:W-:Y:S01]  /*2110*/  @P0 R2UR UR7, R0 ;  /* 0x00000000000702ca */ /* 0x000fe200000e0000 */
[----:B------:R-:W-:Y:S01]  /*2120*/  VIADD R0, R3, 0x90 ;  /* 0x0000009003007836 */ /* 0x000fe20000000000 */
[----:B------:R-:W-:Y:S02]  /*2130*/  @P0 SHF.R.U32.HI R4, RZ, 0x10, R5 ;  /* 0x00000010ff040819 */ /* 0x000fe40000011605 */
[----:B------:R-:W-:Y:S02]  /*2140*/  @P0 R2UR UR8, R2 ;  /* 0x00000000020802ca */ /* 0x000fe400000e0000 */
[----:B------:R-:W-:-:S02]  /*2150*/  PRMT R0, RZ, 0x654, R0 ;  /* 0x00000654ff007816 */ /* 0x000fc40000000000 */
[----:B------:R-:W-:Y:S02]  /*2160*/  @P0 R2UR UR4, R4 ;  /* 0x00000000040402ca */ /* 0x000fe400000e0000 */
[----:B------:R1:W-:Y:S03]  /*2170*/  SYNCS.ARRIVE.TRANS64.RED.A1T0 RZ, [R0+URZ], RZ ;  /* 0x000000ff00ff79a7 */ /* 0x0003e600081004ff */
[----:B------:R-:W-:-:S04]  /*2180*/  @UP1 UMOV UR27, UR7 ;  /* 0x00000007001b1c82 */ /* 0x000fc80008000000 */
[----:B------:R-:W-:-:S04]  /*2190*/  @UP1 UMOV UR37, UR8 ;  /* 0x0000000800251c82 */ /* 0x000fc80008000000 */
[----:B------:R-:W-:Y:S01]  /*21a0*/  @UP1 UMOV UR36, UR4 ;  /* 0x0000000400241c82 */ /* 0x000fe20008000000 */
[----:B------:R-:W-:Y:S05]  /*21b0*/  BRA.U !UP0, `(.L_x_40) ;  /* 0x0000000108d47547 */ /* 0x000fea000b800000 */
[----:B------:R-:W2:Y:S01]  /*21c0*/  LDCU.128 UR12, c[0x0][0xb10] ;  /* 0x00016200ff0c77ac */ /* 0x000ea20008000c00 */
[----:B------:R-:W3:Y:S01]  /*21d0*/  LDCU UR26, c[0x0][0xb20] ;  /* 0x00016400ff1a77ac */ /* 0x000ee20008000800 */
[----:B------:R-:W4:Y:S01]  /*21e0*/  LDCU UR20, c[0x0][0xb0c] ;  /* 0x00016180ff1477ac */ /* 0x000f220008000800 */
[----:B------:R-:W1:Y:S01]  /*21f0*/  LDCU.64 UR10, c[0x0][0xb28] ;  /* 0x00016500ff0a77ac */ /* 0x000e620008000a00 */
[----:B------:R-:W-:Y:S02]  /*2200*/  UISETP.NE.AND UP3, UPT, UR42, 0x1, UPT ;  /* 0x000000012a00788c */ /* 0x000fe4000bf65270 */
[----:B--2---:R-:W-:Y:S02]  /*2210*/  UIMAD.WIDE.U32 UR16, UR38, UR15, URZ ;  /* 0x0000000f261072a5 */ /* 0x004fe4000f8e00ff */
[----:B------:R-:W-:Y:S02]  /*2220*/  UIMAD.WIDE.U32 UR8, UR39, UR12, URZ ;  /* 0x0000000c270872a5 */ /* 0x000fe4000f8e00ff */
[----:B------:R-:W-:-:S02]  /*2230*/  UISETP.NE.AND UP0, UPT, UR14, 0x1, UPT ;  /* 0x000000010e00788c */ /* 0x000fc4000bf05270 */
[----:B------:R-:W-:Y:S01]  /*2240*/  UIMAD.WIDE.U32 UR22, UR27, UR15, URZ ;  /* 0x0000000f1b1672a5 */ /* 0x000fe2000f8e00ff */
[----:B------:R-:W-:Y:S02]  /*2250*/  UMOV UR16, UR17 ;  /* 0x0000001100107c82 */ /* 0x000fe40008000000 */
[----:B------:R-:W-:Y:S01]  /*2260*/  UMOV UR8, UR9 ;  /* 0x0000000900087c82 */ /* 0x000fe20008000000 */
[----:B---3--:R-:W-:Y:S02]  /*2270*/  USHF.R.U32.HI UR16, URZ, UR26, UR16 ;  /* 0x0000001aff107299 */ /* 0x008fe40008011610 */
[----:B----4-:R-:W-:Y:S02]  /*2280*/  UISETP.NE.AND UP2, UPT, UR20, 0x1, UPT ;  /* 0x000000011400788c */ /* 0x010fe4000bf45270 */
[----:B------:R-:W-:Y:S02]  /*2290*/  USHF.R.U32.HI UR8, URZ, UR13, UR8 ;  /* 0x0000000dff087299 */ /* 0x000fe40008011608 */
[----:B------:R-:W-:-:S02]  /*22a0*/  USEL UR7, UR38, UR16, !UP0 ;  /* 0x0000001026077287 */ /* 0x000fc4000c000000 */
[----:B------:R-:W-:Y:S02]  /*22b0*/  USEL UR8, UR39, UR8, !UP2 ;  /* 0x0000000827087287 */ /* 0x000fe4000d000000 */
[----:B-1----:R-:W-:Y:S01]  /*22c0*/  UIMAD.WIDE.U32 UR16, UR7, UR10, URZ ;  /* 0x0000000a071072a5 */ /* 0x002fe2000f8e00ff */
[----:B------:R-:W-:Y:S01]  /*22d0*/  UMOV UR4, UR23 ;  /* 0x0000001700047c82 */ /* 0x000fe20008000000 */
[----:B------:R-:W-:Y:S02]  /*22e0*/  UIMAD.WIDE.U32 UR18, UR37, UR12, URZ ;  /* 0x0000000c251272a5 */ /* 0x000fe4000f8e00ff */
[----:B------:R-:W-:-:S03]  /*22f0*/  UIMAD.WIDE.U32 UR22, UR8, UR10, URZ ;  /* 0x0000000a081672a5 */ /* 0x000fc6000f8e00ff */
[----:B------:R-:W-:Y:S01]  /*2300*/  UMOV UR16, UR17 ;  /* 0x0000001100107c82 */ /* 0x000fe20008000000 */
[----:B------:R-:W-:Y:S02]  /*2310*/  USHF.R.U32.HI UR4, URZ, UR26, UR4 ;  /* 0x0000001aff047299 */ /* 0x000fe40008011604 */
[----:B------:R-:W-:Y:S01]  /*2320*/  @UP3 USHF.R.U32.HI UR7, URZ, UR11, UR16 ;  /* 0x0000000bff073299 */ /* 0x000fe20008011610 */
[----:B------:R-:W-:Y:S01]  /*2330*/  UMOV UR18, UR19 ;  /* 0x0000001300127c82 */ /* 0x000fe20008000000 */
[----:B------:R-:W-:Y:S01]  /*2340*/  UMOV UR22, UR23 ;  /* 0x0000001700167c82 */ /* 0x000fe20008000000 */
[----:B------:R-:W-:Y:S02]  /*2350*/  USHF.R.U32.HI UR13, URZ, UR13, UR18 ;  /* 0x0000000dff0d7299 */ /* 0x000fe40008011612 */
[----:B------:R-:W-:Y:S02]  /*2360*/  USEL UR4, UR27, UR4, !UP0 ;  /* 0x000000041b047287 */ /* 0x000fe4000c000000 */
[----:B------:R-:W-:-:S02]  /*2370*/  @UP3 USHF.R.U32.HI UR8, URZ, UR11, UR22 ;  /* 0x0000000bff083299 */ /* 0x000fc40008011616 */
[----:B------:R-:W-:Y:S02]  /*2380*/  UIMAD UR9, UR42, UR7, URZ ;  /* 0x000000072a0972a4 */ /* 0x000fe4000f8e02ff */
[----:B------:R-:W-:Y:S02]  /*2390*/  USEL UR7, UR37, UR13, !UP2 ;  /* 0x0000000d25077287 */ /* 0x000fe4000d000000 */
[----:B------:R-:W-:Y:S02]  /*23a0*/  UIMAD UR12, UR42, UR8, URZ ;  /* 0x000000082a0c72a4 */ /* 0x000fe4000f8e02ff */
[----:B------:R-:W-:Y:S02]  /*23b0*/  UISETP.GE.AND UP0, UPT, UR4, UR9, UPT ;  /* 0x000000090400728c */ /* 0x000fe4000bf06270 */
[----:B------:R-:W-:Y:S02]  /*23c0*/  UIMAD.WIDE.U32 UR16, UR4, UR10, URZ ;  /* 0x0000000a041072a5 */ /* 0x000fe4000f8e00ff */
[----:B------:R-:W-:-:S02]  /*23d0*/  UISETP.GE.OR UP0, UPT, UR7, UR12, UP0 ;  /* 0x0000000c0700728c */ /* 0x000fc40008706670 */
[----:B------:R-:W-:Y:S02]  /*23e0*/  UIMAD.WIDE.U32 UR12, UR7, UR10, URZ ;  /* 0x0000000a070c72a5 */ /* 0x000fe4000f8e00ff */
[----:B------:R-:W-:Y:S01]  /*23f0*/  UIADD3 UR15, UPT, UPT, -UR4, URZ, URZ ;  /* 0x000000ff040f7290 */ /* 0x000fe2000fffe1ff */
[----:B------:R-:W-:Y:S01]  /*2400*/  UMOV UR10, UR17 ;  /* 0x00000011000a7c82 */ /* 0x000fe20008000000 */
[----:B------:R-:W-:Y:S02]  /*2410*/  UIADD3 UR12, UPT, UPT, -UR7, URZ, URZ ;  /* 0x000000ff070c7290 */ /* 0x000fe4000fffe1ff */
[----:B------:R-:W-:-:S03]  /*2420*/  USHF.R.U32.HI UR10, URZ, UR11, UR10 ;  /* 0x0000000bff0a7299 */ /* 0x000fc6000801160a */
[----:B------:R-:W-:Y:S01]  /*2430*/  @!UP0 UMOV UR9, UR13 ;  /* 0x0000000d00098c82 */ /* 0x000fe20008000000 */
[----:B------:R-:W-:Y:S02]  /*2440*/  UIMAD UR15, UR14, UR15, UR27 ;  /* 0x0000000f0e0f72a4 */ /* 0x000fe4000f8e021b */
[----:B------:R-:W-:Y:S02]  /*2450*/  USEL UR10, UR4, UR10, !UP3 ;  /* 0x0000000a040a7287 */ /* 0x000fe4000d800000 */
[----:B------:R-:W-:Y:S02]  /*2460*/  @!UP0 USHF.R.U32.HI UR9, URZ, UR11, UR9 ;  /* 0x0000000bff098299 */ /* 0x000fe40008011609 */
[----:B------:R-:W-:Y:S02]  /*2470*/  UIADD3 UR11, UPT, UPT, -UR10, URZ, URZ ;  /* 0x000000ff0a0b7290 */ /* 0x000fe4000fffe1ff */
[----:B------:R-:W-:Y:S02]  /*2480*/  @!UP0 USEL UR9, UR7, UR9, !UP3 ;  /* 0x0000000907098287 */ /* 0x000fe4000d800000 */
[----:B------:R-:W-:-:S02]  /*2490*/  UIMAD UR11, UR42, UR11, UR4 ;  /* 0x0000000b2a0b72a4 */ /* 0x000fc4000f8e0204 */
[----:B------:R-:W-:Y:S02]  /*24a0*/  @!UP0 UIADD3 UR10, UPT, UPT, UR10, -UR9, URZ ;  /* 0x800000090a0a8290 */ /* 0x000fe4000fffe0ff */
[----:B------:R-:W-:Y:S02]  /*24b0*/  @!UP0 UIMAD UR9, UR11, UR8, UR9 ;  /* 0x000000080b0982a4 */ /* 0x000fe4000f8e0209 */
[----:B------:R-:W-:Y:S02]  /*24c0*/  @!UP0 UIMAD UR4, UR42, UR10, UR7 ;  /* 0x0000000a2a0482a4 */ /* 0x000fe4000f8e0207 */
[----:B------:R-:W-:Y:S02]  /*24d0*/  UIMAD UR8, UR20, UR12, UR37 ;  /* 0x0000000c140872a4 */ /* 0x000fe4000f8e0225 */
[----:B------:R-:W-:Y:S01]  /*24e0*/  UIMAD UR27, UR4, UR14, UR15 ;  /* 0x0000000e041b72a4 */ /* 0x000fe2000f8e020f */
[----:B------:R-:W-:Y:S02]  /*24f0*/  @!UP0 UMOV UR7, UR9 ;  /* 0x0000000900078c82 */ /* 0x000fe40008000000 */
[----:B------:R-:W-:-:S12]  /*2500*/  UIMAD UR37, UR7, UR20, UR8 ;  /* 0x00000014072572a4 */ /* 0x000fd8000f8e0208 */
.L_x_40:
[----:B------:R-:W2:Y:S02]  /*2510*/  LDCU UR4, c[0x0][0xb30] ;  /* 0x00016600ff0477ac */ /* 0x000ea40008000800 */
[----:B--2---:R-:W-:-:S09]  /*2520*/  UISETP.NE.AND UP0, UPT, UR4, 0x1, UPT ;  /* 0x000000010400788c */ /* 0x004fd2000bf05270 */
[----:B------:R-:W-:Y:S05]  /*2530*/  BRA.U UP0, `(.L_x_41) ;  /* 0x0000000100447547 */ /* 0x000fea000b800000 */
[----:B------:R-:W2:Y:S01]  /*2540*/  LDCU.128 UR12, c[0x0][0xb10] ;  /* 0x00016200ff0c77ac */ /* 0x000ea20008000c00 */
[----:B------:R-:W3:Y:S01]  /*2550*/  LDCU UR16, c[0x0][0xb0c] ;  /* 0x00016180ff1077ac */ /* 0x000ee20008000800 */
[----:B------:R-:W4:Y:S01]  /*2560*/  LDCU UR17, c[0x0][0xb20] ;  /* 0x00016400ff1177ac */ /* 0x000f220008000800 */
[----:B--2---:R-:W-:Y:S02]  /*2570*/  UIMAD.WIDE.U32 UR10, UR37, UR12, URZ ;  /* 0x0000000c250a72a5 */ /* 0x004fe4000f8e00ff */
[----:B------:R-:W-:Y:S02]  /*2580*/  UIMAD.WIDE.U32 UR8, UR27, UR15, URZ ;  /* 0x0000000f1b0872a5 */ /* 0x000fe4000f8e00ff */
[----:B---3--:R-:W-:Y:S02]  /*2590*/  UISETP.NE.AND UP2, UPT, UR16, 0x1, UPT ;  /* 0x000000011000788c */ /* 0x008fe4000bf45270 */
[----:B------:R-:W-:Y:S01]  /*25a0*/  UISETP.NE.AND UP0, UPT, UR14, 0x1, UPT ;  /* 0x000000010e00788c */ /* 0x000fe2000bf05270 */
[----:B------:R-:W-:-:S02]  /*25b0*/  UMOV UR7, UR11 ;  /* 0x0000000b00077c82 */ /* 0x000fc40008000000 */
[----:B------:R-:W-:Y:S01]  /*25c0*/  UMOV UR4, UR9 ;  /* 0x0000000900047c82 */ /* 0x000fe20008000000 */
[----:B------:R-:W-:Y:S02]  /*25d0*/  USHF.R.U32.HI UR7, URZ, UR13, UR7 ;  /* 0x0000000dff077299 */ /* 0x000fe40008011607 */
[----:B----4-:R-:W-:Y:S02]  /*25e0*/  USHF.R.U32.HI UR4, URZ, UR17, UR4 ;  /* 0x00000011ff047299 */ /* 0x010fe40008011604 */
[----:B------:R-:W-:Y:S02]  /*25f0*/  USEL UR7, UR37, UR7, !UP2 ;  /* 0x0000000725077287 */ /* 0x000fe4000d000000 */
[----:B------:R-:W-:-:S04]  /*2600*/  USEL UR4, UR27, UR4, !UP0 ;  /* 0x000000041b047287 */ /* 0x000fc8000c000000 */
[----:B------:R-:W-:Y:S02]  /*2610*/  UIADD3 UR8, UPT, UPT, UR7, -UR4, URZ ;  /* 0x8000000407087290 */ /* 0x000fe4000fffe0ff */
[----:B------:R-:W-:Y:S02]  /*2620*/  UIADD3 UR4, UPT, UPT, -UR7, UR4, URZ ;  /* 0x0000000407047290 */ /* 0x000fe4000fffe1ff */
[----:B------:R-:W-:Y:S02]  /*2630*/  UIMAD UR27, UR8, UR14, UR27 ;  /* 0x0000000e081b72a4 */ /* 0x000fe4000f8e021b */
[----:B------:R-:W-:-:S12]  /*2640*/  UIMAD UR37, UR4, UR16, UR37 ;  /* 0x00000010042572a4 */ /* 0x000fd8000f8e0225 */
.L_x_41:
[----:B------:R-:W-:Y:S01]  /*2650*/  VIADD R11, R11, 0x1 ;  /* 0x000000010b0b7836 */ /* 0x000fe20000000000 */
[----:B------:R-:W-:Y:S02]  /*2660*/  R2UR UR7, R56 ;  /* 0x00000000380772ca */ /* 0x000fe400000e0000 */
[----:B------:R-:W-:Y:S02]  /*2670*/  R2UR UR4, R55 ;  /* 0x00000000370472ca */ /* 0x000fe400000e0000 */
[C---:B------:R-:W-:Y:S02]  /*2680*/  ISETP.NE.AND P0, PT, R11.reuse, 0x2, PT ;  /* 0x000000020b00780c */ /* 0x040fe40003f05270 */
[----:B------:R-:W-:Y:S02]  /*2690*/  PLOP3.LUT P1, PT, PT, PT, PT, 0x80, 0x8 ;  /* 0x000000000008781c */ /* 0x000fe40003f2f070 */
[----:B-1----:R-:W-:Y:S02]  /*26a0*/  SEL R0, RZ, 0x1, P0 ;  /* 0x00000001ff007807 */ /* 0x002fe40000000000 */
[----:B------:R-:W-:-:S02]  /*26b0*/  SEL R11, R11, RZ, P0 ;  /* 0x000000ff0b0b7207 */ /* 0x000fc40000000000 */
[----:B------:R-:W-:Y:S01]  /*26c0*/  LOP3.LUT R10, R10, R0, RZ, 0x3c, !PT ;  /* 0x000000000a0a7212 */ /* 0x000fe200078e3cff */
[----:B------:R-:W-:Y:S02]  /*26d0*/  UIADD3 UR26, UPT, UPT, UR37, UR7, URZ ;  /* 0x00000007251a7290 */ /* 0x000fe4000fffe0ff */
[----:B------:R-:W-:Y:S01]  /*26e0*/  UIADD3 UR30, UPT, UPT, UR27, UR4, URZ ;  /* 0x000000041b1e7290 */ /* 0x000fe2000fffe0ff */
[----:B------:R-:W-:Y:S11]  /*26f0*/  BRA.U UP1, `(.L_x_42) ;  /* 0xfffffff101347547 */ /* 0x000ff6000b83ffff */
[----:B------:R-:W-:Y:S01]  /*2700*/  UIADD3 UR7, UPT, UPT, UR6, 0x20, URZ ;  /* 0x0000002006077890 */ /* 0x000fe2000fffe0ff */
[----:B------:R-:W-:-:S03]  /*2710*/  SHF.L.U32 R2, R12, 0x1f, RZ ;  /* 0x0000001f0c027819 */ /* 0x000fc600000006ff */
[----:B------:R-:W-:-:S09]  /*2720*/  ULEA UR4, UR5, UR7, 0x3 ;  /* 0x0000000705047291 */ /* 0x000fd2000f8e18ff */
[----:B------:R-:W1:Y:S02]  /*2730*/  SYNCS.PHASECHK.TRANS64.TRYWAIT P0, [UR4], R2 ;  /* 0x00000002ff0075a7 */ /* 0x000e640008001104 */
[----:B-1----:R-:W-:Y:S05]  /*2740*/  @!P0 BRA `(.L_x_43) ;  /* 0x0000005000a48947 */ /* 0x002fea0003800000 */
.L_x_127:
[----:B------:R-:W-:-:S04]  /*2750*/  UIADD3 UR4, UPT, UPT, UR5, 0x1, URZ ;  /* 0x0000000105047890 */ /* 0x000fc8000fffe0ff */
[----:B------:R-:W-:-:S04]  /*2760*/  UISETP.NE.AND UP0, UPT, UR4, 0x4, UPT ;  /* 0x000000040400788c */ /* 0x000fc8000bf05270 */
[----:B------:R-:W-:Y:S02]  /*2770*/  USEL UR6, URZ, 0x1, UP0 ;  /* 0x00000001ff067887 */ /* 0x000fe40008000000 */
[----:B------:R-:W-:-:S04]  /*2780*/  USEL UR4, UR4, URZ, UP0 ;  /* 0x000000ff04047287 */ /* 0x000fc80008000000 */
[----:B------:R-:W-:Y:S01]  /*2790*/  ULEA UR5, UR4, UR7, 0x3 ;  /* 0x0000000704057291 */ /* 0x000fe2000f8e18ff */
[----:B-1----:R-:W-:-:S04]  /*27a0*/  LOP3.LUT R2, R12, UR6, RZ, 0x3c, !PT ;  /* 0x000000060c027c12 */ /* 0x002fc8000f8e3cff */
[----:B------:R-:W-:-:S04]  /*27b0*/  SHF.L.U32 R3, R2, 0x1f, RZ ;  /* 0x0000001f02037819 */ /* 0x000fc800000006ff */
[----:B------:R-:W1:Y:S02]  /*27c0*/  SYNCS.PHASECHK.TRANS64.TRYWAIT P0, [UR5], R3 ;  /* 0x00000003ff0075a7 */ /* 0x000e640008001105 */
[----:B-1----:R-:W-:Y:S05]  /*27d0*/  @!P0 BRA `(.L_x_44) ;  /* 0x0000005000988947 */ /* 0x002fea0003800000 */
.L_x_129:
[----:B------:R-:W-:-:S04]  /*27e0*/  UIADD3 UR4, UPT, UPT, UR4, 0x1, URZ ;  /* 0x0000000104047890 */ /* 0x000fc8000fffe0ff */
[----:B------:R-:W-:-:S04]  /*27f0*/  UISETP.NE.AND UP0, UPT, UR4, 0x4, UPT ;  /* 0x000000040400788c */ /* 0x000fc8000bf05270 */
[----:B------:R-:W-:Y:S02]  /*2800*/  USEL UR6, URZ, 0x1, UP0 ;  /* 0x00000001ff067887 */ /* 0x000fe40008000000 */
[----:B------:R-:W-:-:S04]  /*2810*/  USEL UR4, UR4, URZ, UP0 ;  /* 0x000000ff04047287 */ /* 0x000fc80008000000 */
[----:B------:R-:W-:Y:S01]  /*2820*/  ULEA UR5, UR4, UR7, 0x3 ;  /* 0x0000000704057291 */ /* 0x000fe2000f8e18ff */
[----:B------:R-:W-:-:S04]  /*2830*/  LOP3.LUT R2, R2, UR6, RZ, 0x3c, !PT ;  /* 0x0000000602027c12 */ /* 0x000fc8000f8e3cff */
[----:B-1----:R-:W-:-:S04]  /*2840*/  SHF.L.U32 R3, R2, 0x1f, RZ ;  /* 0x0000001f02037819 */ /* 0x002fc800000006ff */
[----:B------:R-:W1:Y:S02]  /*2850*/  SYNCS.PHASECHK.TRANS64.TRYWAIT P0, [UR5], R3 ;  /* 0x00000003ff0075a7 */ /* 0x000e640008001105 */
[----:B-1----:R-:W-:Y:S05]  /*2860*/  @!P0 BRA `(.L_x_45) ;  /* 0x00000050008c8947 */ /* 0x002fea0003800000 */
.L_x_131:
[----:B------:R-:W-:-:S04]  /*2870*/  UIADD3 UR4, UPT, UPT, UR4, 0x1, URZ ;  /* 0x0000000104047890 */ /* 0x000fc8000fffe0ff */
[----:B------:R-:W-:-:S04]  /*2880*/  UISETP.NE.AND UP0, UPT, UR4, 0x4, UPT ;  /* 0x000000040400788c */ /* 0x000fc8000bf05270 */
[----:B------:R-:W-:Y:S02]  /*2890*/  USEL UR5, URZ, 0x1, UP0 ;  /* 0x00000001ff057887 */ /* 0x000fe40008000000 */
[----:B------:R-:W-:-:S04]  /*28a0*/  USEL UR4, UR4, URZ, UP0 ;  /* 0x000000ff04047287 */ /* 0x000fc80008000000 */
[----:B------:R-:W-:Y:S01]  /*28b0*/  ULEA UR4, UR4, UR7, 0x3 ;  /* 0x0000000704047291 */ /* 0x000fe2000f8e18ff */
[----:B------:R-:W-:-:S04]  /*28c0*/  LOP3.LUT R2, R2, UR5, RZ, 0x3c, !PT ;  /* 0x0000000502027c12 */ /* 0x000fc8000f8e3cff */
[----:B------:R-:W-:Y:S01]  /*28d0*/  SHF.L.U32 R2, R2, 0x1f, RZ ;  /* 0x0000001f02027819 */ /* 0x000fe200000006ff */
[----:B-1----:R-:W-:-:S07]  /*28e0*/  IMAD.U32 R0, RZ, RZ, UR4 ;  /* 0x00000004ff007e24 */ /* 0x002fce000f8e00ff */
.L_x_46:
[----:B-1----:R1:W2:Y:S02]  /*28f0*/  SYNCS.PHASECHK.TRANS64.TRYWAIT P0, [R0+URZ], R2 ;  /* 0x00000002000075a7 */ /* 0x0022a400080011ff */
[----:B--2---:R-:W-:Y:S05]  /*2900*/  @!P0 NANOSLEEP.SYNCS 0x989680 ;  /* 0x009896800000895d */ /* 0x004fea0003900000 */
[----:B------:R-:W2:Y:S02]  /*2910*/  @!P0 SYNCS.PHASECHK.TRANS64 P0, [R0+URZ], R2 ;  /* 0x00000002000085a7 */ /* 0x000ea400080010ff */
[----:B--2---:R-:W-:Y:S05]  /*2920*/  @P0 EXIT ;  /* 0x000000000000094d */ /* 0x004fea0003800000 */
[----:B------:R-:W-:Y:S05]  /*2930*/  BRA `(.L_x_46) ;  /* 0xfffffffc00ec7947 */ /* 0x000fea000383ffff */
.L_x_22:
[----:B------:R-:W-:-:S04]  /*2940*/  UISETP.NE.AND UP0, UPT, UR54, URZ, UPT ;  /* 0x000000ff3600728c */ /* 0x000fc8000bf05270 */
[----:B------:R-:W-:-:S09]  /*2950*/  UISETP.NE.OR UP0, UPT, UR18, 0x1, UP0 ;  /* 0x000000011200788c */ /* 0x000fd20008705670 */
[----:B------:R-:W-:Y:S05]  /*2960*/  BRA.U UP0, `(.L_x_47) ;  /* 0x0000000500487547 */ /* 0x000fea000b800000 */
[----:B------:R-:W-:Y:S01]  /*2970*/  ISETP.GE.U32.AND P2, PT, R0, 0x2, PT ;  /* 0x000000020000780c */ /* 0x000fe20003f46070 */
[----:B------:R-:W-:Y:S01]  /*2980*/  IMAD.MOV.U32 R12, RZ, RZ, 0x1 ;  /* 0x00000001ff0c7424 */ /* 0x000fe200078e00ff */
[----:B------:R-:W-:Y:S02]  /*2990*/  CS2R R10, SRZ ;  /* 0x00000000000a7805 */ /* 0x000fe4000001ff00 */
[----:B------:R-:W-:Y:S01]  /*29a0*/  CS2R R8, SRZ ;  /* 0x0000000000087805 */ /* 0x000fe2000001ff00 */
[----:B------:R-:W-:Y:S01]  /*29b0*/  UMOV UR6, 0x400 ;  /* 0x0000040000067882 */ /* 0x000fe20000000000 */
[----:B------:R-:W-:Y:S01]  /*29c0*/  UMOV UR5, URZ ;  /* 0x000000ff00057c82 */ /* 0x000fe20008000000 */
[----:B------:R-:W-:-:S12]  /*29d0*/  ULEA UR6, UR54, UR6, 0x18 ;  /* 0x0000000636067291 */ /* 0x000fd8000f8ec0ff */
.L_x_51:
[----:B------:R-:W-:Y:S02]  /*29e0*/  LEA R2, R8, UR6, 0x3 ;  /* 0x0000000608027c11 */ /* 0x000fe4000f8e18ff */
[----:B------:R-:W-:-:S03]  /*29f0*/  SHF.L.U32 R4, R9, 0x1f, RZ ;  /* 0x0000001f09047819 */ /* 0x000fc600000006ff */
[----:B------:R-:W-:Y:S01]  /*2a00*/  VIADD R5, R2, 0xf0 ;  /* 0x000000f002057836 */ /* 0x000fe20000000000 */
[----:B------:R-:W2:Y:S02]  /*2a10*/  SYNCS.PHASECHK.TRANS64.TRYWAIT P0, [R2+URZ+0xe0], R4 ;  /* 0x0000e004020075a7 */ /* 0x000ea400080011ff */
[----:B--2---:R-:W-:Y:S05]  /*2a20*/  @!P0 BRA `(.L_x_48) ;  /* 0x0000005000348947 */ /* 0x004fea0003800000 */
.L_x_132:
[----:B------:R-:W-:Y:S01]  /*2a30*/  ULEA UR4, UR5, UR6, 0x3 ;  /* 0x0000000605047291 */ /* 0x000fe2000f8e18ff */
[----:B--2---:R-:W-:Y:S01]  /*2a40*/  PRMT R2, RZ, 0x654, R5 ;  /* 0x00000654ff027816 */ /* 0x004fe20000000005 */
[----:B------:R-:W-:Y:S01]  /*2a50*/  @!P2 IMAD.MOV.U32 R4, RZ, RZ, 0x10 ;  /* 0x00000010ff04a424 */ /* 0x000fe200078e00ff */
[----:B------:R-:W-:Y:S01]  /*2a60*/  SHF.L.U32 R5, R12, 0x1f, RZ ;  /* 0x0000001f0c057819 */ /* 0x000fe200000006ff */
[----:B------:R-:W-:Y:S01]  /*2a70*/  UIADD3 UR7, UPT, UPT, UR4, 0x80, URZ ;  /* 0x0000008004077890 */ /* 0x000fe2000fffe0ff */
[----:B------:R2:W-:Y:S05]  /*2a80*/  SYNCS.ARRIVE.TRANS64.RED.A1T0 RZ, [R2+URZ], RZ ;  /* 0x000000ff02ff79a7 */ /* 0x0005ea00081004ff */
[----:B------:R-:W-:Y:S01]  /*2a90*/  IMAD.U32 R6, RZ, RZ, UR7 ;  /* 0x00000007ff067e24 */ /* 0x000fe2000f8e00ff */
[----:B------:R-:W3:Y:S04]  /*2aa0*/  SYNCS.PHASECHK.TRANS64.TRYWAIT P0, [UR4+0x90], R5 ;  /* 0x00009005ff0075a7 */ /* 0x000ee80008001104 */
[----:B------:R-:W-:Y:S01]  /*2ab0*/  PRMT R6, R0, 0x654, R6 ;  /* 0x0000065400067816 */ /* 0x000fe20000000006 */
[----:B--23--:R-:W-:Y:S06]  /*2ac0*/  @!P0 BRA `(.L_x_49) ;  /* 0x0000005000208947 */ /* 0x00cfec0003800000 */
.L_x_134:
[----:B------:R-:W-:Y:S01]  /*2ad0*/  ULEA UR8, UR5, UR6, 0x4 ;  /* 0x0000000605087291 */ /* 0x000fe2000f8e20ff */
[----:B------:R-:W-:Y:S01]  /*2ae0*/  SEL R3, R6, R3, !P2 ;  /* 0x0000000306037207 */ /* 0x000fe20005000000 */
[----:B------:R-:W-:Y:S01]  /*2af0*/  UIADD3 UR9, UPT, UPT, UR4, 0x80, URZ ;  /* 0x0000008004097890 */ /* 0x000fe2000fffe0ff */
[----:B--2---:R-:W-:Y:S01]  /*2b00*/  LEA R2, R11, UR6, 0x3 ;  /* 0x000000060b027c11 */ /* 0x004fe2000f8e18ff */
[----:B------:R-:W-:Y:S01]  /*2b10*/  UIADD3 UR8, UPT, UPT, UR8, 0x110, URZ ;  /* 0x0000011008087890 */ /* 0x000fe2000fffe0ff */
[----:B------:R2:W-:Y:S01]  /*2b20*/  @!P2 SYNCS.ARRIVE.TRANS64.RED RZ, [R3+URZ], R4 ;  /* 0x0000000403ffa9a7 */ /* 0x0005e200080004ff */
[----:B------:R-:W-:Y:S01]  /*2b30*/  UIADD3 UR4, UPT, UPT, UR5, 0x1, URZ ;  /* 0x0000000105047890 */ /* 0x000fe2000fffe0ff */
[----:B------:R-:W-:-:S03]  /*2b40*/  VIADD R8, R8, 0x1 ;  /* 0x0000000108087836 */ /* 0x000fc60000000000 */
[----:B------:R-:W-:Y:S02]  /*2b50*/  UISETP.NE.AND UP0, UPT, UR4, 0x2, UPT ;  /* 0x000000020400788c */ /* 0x000fe4000bf05270 */
[----:B------:R-:W-:Y:S01]  /*2b60*/  ISETP.NE.AND P0, PT, R8, 0x2, PT ;  /* 0x000000020800780c */ /* 0x000fe20003f05270 */
[----:B------:R-:W-:Y:S06]  /*2b70*/  UGETNEXTWORKID.BROADCAST [UR8], [UR9] ;  /* 0x00000000080073ca */ /* 0x000fec0008000100 */
[----:B------:R-:W-:Y:S02]  /*2b80*/  USEL UR7, URZ, 0x1, UP0 ;  /* 0x00000001ff077887 */ /* 0x000fe40008000000 */
[----:B------:R-:W-:-:S04]  /*2b90*/  USEL UR5, UR4, URZ, UP0 ;  /* 0x000000ff04057287 */ /* 0x000fc80008000000 */
[----:B------:R-:W-:Y:S02]  /*2ba0*/  LOP3.LUT R12, R12, UR7, RZ, 0x3c, !PT ;  /* 0x000000070c0c7c12 */ /* 0x000fe4000f8e3cff */
[----:B--2---:R-:W-:-:S04]  /*2bb0*/  SHF.L.U32 R4, R10, 0x1f, RZ ;  /* 0x0000001f0a047819 */ /* 0x004fc800000006ff */
[----:B------:R-:W2:Y:S02]  /*2bc0*/  SYNCS.PHASECHK.TRANS64.TRYWAIT P1, [R2+URZ+0x80], R4 ;  /* 0x00008004020075a7 */ /* 0x000ea400080211ff */
[----:B--2---:R-:W-:Y:S05]  /*2bd0*/  @!P1 BRA `(.L_x_50) ;  /* 0x0000004c00f49947 */ /* 0x004fea0003800000 */
.L_x_135:
[C---:B--2---:R-:W-:Y:S01]  /*2be0*/  LEA R4, R11.reuse, UR6, 0x4 ;  /* 0x000000060b047c11 */ /* 0x044fe2000f8e20ff */
[----:B------:R-:W-:Y:S01]  /*2bf0*/  VIADD R2, R2, 0x90 ;  /* 0x0000009002027836 */ /* 0x000fe20000000000 */
[----:B------:R-:W-:Y:S01]  /*2c00*/  SEL R8, R8, RZ, P0 ;  /* 0x000000ff08087207 */ /* 0x000fe20000000000 */
[----:B------:R-:W-:-:S03]  /*2c10*/  VIADD R11, R11, 0x1 ;  /* 0x000000010b0b7836 */ /* 0x000fc60000000000 */
[----:B------:R-:W2:Y:S01]  /*2c20*/  LDS.128 R4, [R4+0x110] ;  /* 0x0001100004047984 */ /* 0x000ea20000000c00 */
[----:B------:R-:W-:Y:S02]  /*2c30*/  PRMT R2, RZ, 0x654, R2 ;  /* 0x00000654ff027816 */ /* 0x000fe40000000002 */
[C---:B------:R-:W-:Y:S01]  /*2c40*/  ISETP.NE.AND P1, PT, R11.reuse, 0x2, PT ;  /* 0x000000020b00780c */ /* 0x040fe20003f25270 */
[----:B------:R-:W-:Y:S01]  /*2c50*/  @!PT LDS RZ, [RZ] ;  /* 0x00000000fffff984 */ /* 0x000fe20000000800 */
[----:B------:R-:W-:Y:S01]  /*2c60*/  @!PT LDS RZ, [RZ] ;  /* 0x00000000fffff984 */ /* 0x000fe20000000800 */
[----:B------:R-:W-:Y:S01]  /*2c70*/  @!PT LDS RZ, [RZ] ;  /* 0x00000000fffff984 */ /* 0x000fe20000000800 */
[----:B------:R-:W-:Y:S01]  /*2c80*/  @!PT LDS RZ, [RZ] ;  /* 0x00000000fffff984 */ /* 0x000fe20000000800 */
[----:B------:R3:W-:Y:S06]  /*2c90*/  MEMBAR.ALL.CTA ;  /* 0x0000000000007992 */ /* 0x0007ec0000008000 */
[----:B---3--:R-:W3:Y:S01]  /*2ca0*/  FENCE.VIEW.ASYNC.S ;  /* 0x00000000000073c6 */ /* 0x008ee20000000000 */
[----:B------:R-:W-:Y:S01]  /*2cb0*/  SEL R11, R11, RZ, P1 ;  /* 0x000000ff0b0b7207 */ /* 0x000fe20000800000 */
[----:B---3--:R3:W-:Y:S01]  /*2cc0*/  SYNCS.ARRIVE.TRANS64.RED.A1T0 RZ, [R2+URZ], RZ ;  /* 0x000000ff02ff79a7 */ /* 0x0087e200081004ff */
[----:B--2---:R-:W-:-:S02]  /*2cd0*/  LOP3.LUT P3, RZ, R6, 0x1, RZ, 0xc0, !PT ;  /* 0x0000000106ff7812 */ /* 0x004fc4000786c0ff */
[----:B------:R-:W-:-:S04]  /*2ce0*/  SEL R4, RZ, 0x1, P1 ;  /* 0x00000001ff047807 */ /* 0x000fc80000800000 */
[----:B------:R-:W-:Y:S02]  /*2cf0*/  LOP3.LUT R10, R10, R4, RZ, 0x3c, !PT ;  /* 0x000000040a0a7212 */ /* 0x000fe400078e3cff */
[----:B---3--:R-:W-:-:S04]  /*2d00*/  SEL R2, RZ, 0x1, P0 ;  /* 0x00000001ff027807 */ /* 0x008fc80000000000 */
[----:B------:R-:W-:Y:S01]  /*2d10*/  LOP3.LUT R9, R9, R2, RZ, 0x3c, !PT ;  /* 0x0000000209097212 */ /* 0x000fe200078e3cff */
[----:B------:R-:W-:Y:S06]  /*2d20*/  @P3 BRA `(.L_x_51) ;  /* 0xfffffffc002c3947 */ /* 0x000fec000383ffff */
[----:B------:R-:W-:Y:S01]  /*2d30*/  ULEA UR4, UR5, UR6, 0x3 ;  /* 0x0000000605047291 */ /* 0x000fe2000f8e18ff */
[----:B------:R-:W-:-:S08]  /*2d40*/  SHF.L.U32 R2, R12, 0x1f, RZ ;  /* 0x0000001f0c027819 */ /* 0x000fd000000006ff */
[----:B------:R-:W2:Y:S02]  /*2d50*/  SYNCS.PHASECHK.TRANS64 P0, [UR4+0x90], R2 ;  /* 0x00009002ff0075a7 */ /* 0x000ea40008001004 */
[----:B--2---:R-:W-:Y:S05]  /*2d60*/  @P0 BRA `(.L_x_52) ;  /* 0x0000000000080947 */ /* 0x004fea0003800000 */
[----:B------:R-:W2:Y:S02]  /*2d70*/  SYNCS.PHASECHK.TRANS64.TRYWAIT P0, [UR4+0x90], R2 ;  /* 0x00009002ff0075a7 */ /* 0x000ea40008001104 */
[----:B--2---:R-:W-:Y:S05]  /*2d80*/  @!P0 BRA `(.L_x_53) ;  /* 0x0000004c009c8947 */ /* 0x004fea0003800000 */
.L_x_52:
[----:B------:R-:W-:-:S04]  /*2d90*/  UIADD3 UR7, UPT, UPT, UR5, 0x1, URZ ;  /* 0x0000000105077890 */ /* 0x000fc8000fffe0ff */
[----:B------:R-:W-:-:S04]  /*2da0*/  UISETP.NE.AND UP0, UPT, UR7, 0x2, UPT ;  /* 0x000000020700788c */ /* 0x000fc8000bf05270 */
[----:B------:R-:W-:Y:S02]  /*2db0*/  USEL UR8, URZ, 0x1, UP0 ;  /* 0x00000001ff087887 */ /* 0x000fe40008000000 */
[----:B------:R-:W-:-:S04]  /*2dc0*/  USEL UR7, UR7, URZ, UP0 ;  /* 0x000000ff07077287 */ /* 0x000fc80008000000 */
[----:B------:R-:W-:Y:S01]  /*2dd0*/  ULEA UR7, UR7, UR6, 0x3 ;  /* 0x0000000607077291 */ /* 0x000fe2000f8e18ff */
[----:B--2---:R-:W-:-:S04]  /*2de0*/  LOP3.LUT R2, R12, UR8, RZ, 0x3c, !PT ;  /* 0x000000080c027c12 */ /* 0x004fc8000f8e3cff */
[----:B------:R-:W-:-:S04]  /*2df0*/  SHF.L.U32 R0, R2, 0x1f, RZ ;  /* 0x0000001f02007819 */ /* 0x000fc800000006ff */
[----:B------:R-:W2:Y:S02]  /*2e00*/  SYNCS.PHASECHK.TRANS64 P0, [UR7+0x90], R0 ;  /* 0x00009000ff0075a7 */ /* 0x000ea40008001007 */
[----:B-12---:R-:W-:Y:S05]  /*2e10*/  @P0 EXIT ;  /* 0x000000000000094d */ /* 0x006fea0003800000 */
[----:B------:R-:W-:Y:S02]  /*2e20*/  SHF.L.U32 R2, R2, 0x1f, RZ ;  /* 0x0000001f02027819 */ /* 0x000fe400000006ff */
[----:B------:R-:W-:-:S07]  /*2e30*/  MOV R0, UR7 ;  /* 0x0000000700007c02 */ /* 0x000fce0008000f00 */
.L_x_54:
[----:B-1----:R1:W2:Y:S02]  /*2e40*/  SYNCS.PHASECHK.TRANS64.TRYWAIT P0, [R0+URZ+0x90], R2 ;  /* 0x00009002000075a7 */ /* 0x0022a400080011ff */
[----:B--2---:R-:W-:Y:S05]  /*2e50*/  @!P0 NANOSLEEP.SYNCS 0x989680 ;  /* 0x009896800000895d */ /* 0x004fea0003900000 */
[----:B------:R-:W2:Y:S02]  /*2e60*/  @!P0 SYNCS.PHASECHK.TRANS64 P0, [R0+URZ+0x90], R2 ;  /* 0x00009002000085a7 */ /* 0x000ea400080010ff */
[----:B--2---:R-:W-:Y:S05]  /*2e70*/  @P0 EXIT ;  /* 0x000000000000094d */ /* 0x004fea0003800000 */
[----:B------:R-:W-:Y:S05]  /*2e80*/  BRA `(.L_x_54) ;  /* 0xfffffffc00ec7947 */ /* 0x000fea000383ffff */
.L_x_47:
[----:B------:R-:W-:Y:S05]  /*2e90*/  BRA.U UP4, `(.L_x_55) ;  /* 0x0000000d04d47547 */ /* 0x000fea000b800000 */
[----:B------:R-:W-:Y:S01]  /*2ea0*/  UMOV UR4, 0x40 ;  /* 0x0000004000047882 */ /* 0x000fe20000000000 */
[----:B------:R-:W-:Y:S01]  /*2eb0*/  NOP ;  /* 0x0000000000007918 */ /* 0x000fe20000000000 */
[----:B------:R-:W-:Y:S01]  /*2ec0*/  ULEA UR5, UR54, UR4, 0x18 ;  /* 0x0000000436057291 */ /* 0x000fe2000f8ec0ff */
[----:B------:R-:W-:Y:S02]  /*2ed0*/  UMOV UR6, 0x400 ;  /* 0x0000040000067882 */ /* 0x000fe40000000000 */
[----:B------:R-:W-:-:S06]  /*2ee0*/  ULEA UR6, UR54, UR6, 0x18 ;  /* 0x0000000636067291 */ /* 0x000fcc000f8ec0ff */
[----:B------:R-:W2:Y:S02]  /*2ef0*/  LDS.U8 R0, [UR5+0x1c] ;  /* 0x00001c05ff007984 */ /* 0x000ea40008000000 */
[----:B--2---:R-:W-:-:S13]  /*2f00*/  ISETP.NE.AND P0, PT, R0, RZ, PT ;  /* 0x000000ff0000720c */ /* 0x004fda0003f05270 */
[----:B------:R-:W-:Y:S05]  /*2f10*/  @P0 BRA `(.L_x_56) ;  /* 0x0000000000580947 */ /* 0x000fea0003800000 */
[----:B------:R-:W-:-:S13]  /*2f20*/  ELECT P0, URZ, PT ;  /* 0x0000000000ff782f */ /* 0x000fda0003800000 */
[----:B------:R-:W-:Y:S05]  /*2f30*/  @!P0 BRA `(.L_x_57) ;  /* 0x0000000000608947 */ /* 0x000fea0003800000 */
[----:B------:R-:W-:Y:S01]  /*2f40*/  UMOV UR4, 0x10 ;  /* 0x0000001000047882 */ /* 0x000fe20000000000 */
[----:B------:R-:W-:Y:S01]  /*2f50*/  HFMA2 R0, -RZ, RZ, 0, 5.9604644775390625e-08 ;  /* 0x00000001ff007431 */ /* 0x000fe200000001ff */
[----:B------:R-:W-:-:S03]  /*2f60*/  MOV R3, 0xffff ;  /* 0x0000ffff00037802 */ /* 0x000fc60000000f00 */
[----:B------:R-:W-:Y:S04]  /*2f70*/  DEPBAR.LE SB2, 0x36 ;  /* 0x0000ad800000791a */ /* 0x000fe80000000000 */
[----:B------:R-:W2:Y:S02]  /*2f80*/  UTCATOMSWS.FIND_AND_SET.ALIGN UP0, UR4, UR4 ;  /* 0x00000004000475e3 */ /* 0x000ea40008000800 */
[----:B--2---:R-:W-:Y:S01]  /*2f90*/  MOV R4, UR4 ;  /* 0x0000000400047c02 */ /* 0x004fe20008000f00 */
[----:B------:R-:W-:Y:S06]  /*2fa0*/  BRA.U UP0, `(.L_x_58) ;  /* 0x0000000100187547 */ /* 0x000fec000b800000 */
.L_x_59:
[----:B------:R-:W-:Y:S05]  /*2fb0*/  NANOSLEEP 0x64 ;  /* 0x000000640000795d */ /* 0x000fea0003800000 */
[----:B------:R-:W-:-:S05]  /*2fc0*/  UMOV UR4, 0x10 ;  /* 0x0000001000047882 */ /* 0x000fca0000000000 */
[----:B------:R-:W-:Y:S04]  /*2fd0*/  DEPBAR.LE SB2, 0x36 ;  /* 0x0000ad800000791a */ /* 0x000fe80000000000 */
[----:B------:R-:W2:Y:S02]  /*2fe0*/  UTCATOMSWS.FIND_AND_SET.ALIGN UP0, UR4, UR4 ;  /* 0x00000004000475e3 */ /* 0x000ea40008000800 */
[----:B--2---:R-:W-:Y:S01]  /*2ff0*/  MOV R4, UR4 ;  /* 0x0000000400047c02 */ /* 0x004fe20008000f00 */
[----:B------:R-:W-:Y:S05]  /*3000*/  BRA.U !UP0, `(.L_x_59) ;  /* 0xfffffffd08e87547 */ /* 0x000fea000b83ffff */
.L_x_58:
[-C--:B------:R-:W-:Y:S02]  /*3010*/  SHF.L.U32 R3, R3, R4.reuse, RZ ;  /* 0x0000000403037219 */ /* 0x080fe400000006ff */
[----:B------:R-:W-:Y:S01]  /*3020*/  SHF.L.U32 R0, R0, R4, RZ ;  /* 0x0000000400007219 */ /* 0x000fe200000006ff */
[----:B------:R-:W-:Y:S02]  /*3030*/  IMAD.SHL.U32 R4, R4, 0x20, RZ ;  /* 0x0000002004047824 */ /* 0x000fe400078e00ff */
[----:B------:R2:W-:Y:S04]  /*3040*/  ATOMS.OR RZ, [UR5+0x14], R3 ;  /* 0x00001403ffff798c */ /* 0x0005e8000b000005 */
[----:B------:R2:W-:Y:S04]  /*3050*/  ATOMS.OR RZ, [UR5+0x18], R0 ;  /* 0x00001800ffff798c */ /* 0x0005e8000b000005 */
[----:B------:R2:W-:Y:S01]  /*3060*/  STS [UR6+0x130], R4 ;  /* 0x00013004ff007988 */ /* 0x0005e20008000806 */
[----:B------:R-:W-:Y:S05]  /*3070*/  BRA `(.L_x_57) ;  /* 0x0000000000107947 */ /* 0x000fea0003800000 */
.L_x_56:
[----:B------:R-:W-:Y:S02]  /*3080*/  MOV R0, 0xffffffff ;  /* 0xffffffff00007802 */ /* 0x000fe40000000f00 */
[----:B------:R-:W-:-:S03]  /*3090*/  MOV R4, 0x30c0 ;  /* 0x000030c000047802 */ /* 0x000fc60000000f00 */
[----:B------:R2:W-:Y:S04]  /*30a0*/  STS [UR6+0x130], R0 ;  /* 0x00013000ff007988 */ /* 0x0005e80008000806 */
[----:B-12--5:R-:W-:Y:S05]  /*30b0*/  CALL.REL.NOINC `($__internal_1_$__cuda_sm10x_tcgen05_guardrail_trap_phase_invalid_during_alloc) ;  /* 0x0000005000747944 */ /* 0x026fea0003c00000 */
.L_x_57:
[----:B------:R-:W-:Y:S05]  /*30c0*/  WARPSYNC.ALL ;  /* 0x0000000000007948 */ /* 0x000fea0003800000 */
[----:B------:R-:W3:Y:S01]  /*30d0*/  S2UR UR4, SR_CgaCtaId ;  /* 0x00000000000479c3 */ /* 0x000ee20000008800 */
[----:B------:R-:W-:Y:S01]  /*30e0*/  UMOV UR26, 0x400 ;  /* 0x00000400001a7882 */ /* 0x000fe20000000000 */
[----:B------:R-:W-:-:S06]  /*30f0*/  NOP ;  /* 0x0000000000007918 */ /* 0x000fcc0000000000 */
[----:B------:R-:W-:Y:S06]  /*3100*/  BAR.ARV 0x6, 0xa0 ;  /* 0x0182800000007b1d */ /* 0x000fec0000002000 */
[----:B------:R-:W4:Y:S01]  /*3110*/  LDCU UR5, c[0x0][0x38c] ;  /* 0x00007180ff0577ac */ /* 0x000f220008000800 */
[----:B------:R-:W-:Y:S01]  /*3120*/  LOP3.LUT R2, R2, 0xffff, RZ, 0xc0, !PT ;  /* 0x0000ffff02027812 */ /* 0x000fe200078ec0ff */
[----:B------:R-:W-:Y:S01]  /*3130*/  IMAD.MOV.U32 R11, RZ, RZ, 0x1 ;  /* 0x00000001ff0b7424 */ /* 0x000fe200078e00ff */
[----:B------:R-:W-:Y:S01]  /*3140*/  CS2R R8, SRZ ;  /* 0x0000000000087805 */ /* 0x000fe2000001ff00 */
[----:B------:R-:W1:Y:S01]  /*3150*/  LDCU UR7, c[0x0][0x38c] ;  /* 0x00007180ff0777ac */ /* 0x000e620008000800 */
[----:B------:R-:W-:Y:S01]  /*3160*/  R2UR UR27, R2 ;  /* 0x00000000021b72ca */ /* 0x000fe200000e0000 */
[----:B------:R-:W-:Y:S01]  /*3170*/  IMAD.MOV.U32 R10, RZ, RZ, RZ ;  /* 0x000000ffff0a7224 */ /* 0x000fe200078e00ff */
[----:B------:R-:W-:Y:S01]  /*3180*/  UMOV UR30, URZ ;  /* 0x000000ff001e7c82 */ /* 0x000fe20008000000 */
[----:B------:R-:W-:Y:S01]  /*3190*/  UMOV UR24, URZ ;  /* 0x000000ff00187c82 */ /* 0x000fe20008000000 */
[----:B---3--:R-:W-:Y:S01]  /*31a0*/  ULEA UR26, UR4, UR26, 0x18 ;  /* 0x0000001a041a7291 */ /* 0x008fe2000f8ec0ff */
[----:B------:R-:W-:Y:S01]  /*31b0*/  UMOV UR38, 0x0 ;  /* 0x0000000000267882 */ /* 0x000fe20000000000 */
[----:B------:R-:W-:-:S02]  /*31c0*/  UMOV UR39, 0x4100910 ;  /* 0x0410091000277882 */ /* 0x000fc40000000000 */
[----:B------:R-:W-:Y:S02]  /*31d0*/  UIADD3 UR4, UPT, UPT, UR26, 0x6800, URZ ;  /* 0x000068001a047890 */ /* 0x000fe4000fffe0ff */
[----:B------:R-:W-:Y:S02]  /*31e0*/  UIADD3 UR6, UPT, UPT, UR26, 0xe800, URZ ;  /* 0x0000e8001a067890 */ /* 0x000fe4000fffe0ff */
[----:B----4-:R-:W-:Y:S01]  /*31f0*/  UIADD3 UR5, UPT, UPT, UR5, 0x1f, URZ ;  /* 0x0000001f05057890 */ /* 0x010fe2000fffe0ff */
[----:B--2---:R-:W2:Y:S01]  /*3200*/  LDS R0, [UR26+0x130] ;  /* 0x0001301aff007984 */ /* 0x004ea20008000800 */
[----:B-1----:R-:W-:Y:S01]  /*3210*/  UMOV UR36, 0x0 ;  /* 0x0000000000247882 */ /* 0x002fe20000000000 */
[----:B------:R-:W-:Y:S01]  /*3220*/  UMOV UR37, 0x4100910 ;  /* 0x0410091000257882 */ /* 0x000fe20000000000 */
[----:B------:R-:W-:Y:S02]  /*3230*/  USHF.R.S32.HI UR40, URZ, 0x1f, UR5 ;  /* 0x0000001fff287899 */ /* 0x000fe40008011405 */
[----:B------:R-:W-:-:S02]  /*3240*/  UISETP.GE.AND UP4, UPT, UR7, 0x1, UPT ;  /* 0x000000010700788c */ /* 0x000fc4000bf86270 */
[----:B------:R-:W-:Y:S02]  /*3250*/  ULEA.HI UR40, UR40, UR5, URZ, 0x5 ;  /* 0x0000000528287291 */ /* 0x000fe4000f8f28ff */
[----:B------:R-:W-:Y:S02]  /*3260*/  USHF.R.U32.HI UR5, URZ, 0x4, UR4 ;  /* 0x00000004ff057899 */ /* 0x000fe40008011604 */
[----:B------:R-:W-:Y:S02]  /*3270*/  USHF.R.S32.HI UR40, URZ, 0x5, UR40 ;  /* 0x00000005ff287899 */ /* 0x000fe40008011428 */
[----:B------:R-:W-:Y:S02]  /*3280*/  USHF.R.U32.HI UR4, URZ, 0x4, UR6 ;  /* 0x00000004ff047899 */ /* 0x000fe40008011606 */
[----:B------:R-:W-:Y:S02]  /*3290*/  UISETP.LT.AND UP0, UPT, UR40, 0x1, UPT ;  /* 0x000000012800788c */ /* 0x000fe4000bf01270 */
[----:B------:R-:W-:-:S02]  /*32a0*/  ULOP3.LUT UR5, UR5, 0x3fff, URZ, 0xc0, !UPT ;  /* 0x00003fff05057892 */ /* 0x000fc4000f8ec0ff */
[----:B------:R-:W-:Y:S02]  /*32b0*/  ULOP3.LUT UR4, UR4, 0x3fff, URZ, 0xc0, !UPT ;  /* 0x00003fff04047892 */ /* 0x000fe4000f8ec0ff */
[----:B------:R-:W-:Y:S02]  /*32c0*/  USEL UR41, UR40, 0x1, !UP0 ;  /* 0x0000000128297887 */ /* 0x000fe4000c000000 */
[----:B------:R-:W-:Y:S02]  /*32d0*/  ULOP3.LUT UR28, UR5, 0x10000, URZ, 0xfc, !UPT ;  /* 0x00010000051c7892 */ /* 0x000fe4000f8efcff */
[----:B------:R-:W-:Y:S02]  /*32e0*/  ULOP3.LUT UR29, UR4, 0x10000, URZ, 0xfc, !UPT ;  /* 0x00010000041d7892 */ /* 0x000fe4000f8efcff */
[----:B------:R-:W-:Y:S01]  /*32f0*/  UIADD3 UR41, UPT, UPT, -UR41, URZ, URZ ;  /* 0x000000ff29297290 */ /* 0x000fe2000fffe1ff */
[----:B------:R-:W-:Y:S01]  /*3300*/  UMOV UR34, 0x0 ;  /* 0x0000000000227882 */ /* 0x000fe20000000000 */
[----:B------:R-:W-:Y:S01]  /*3310*/  UMOV UR35, 0x4100910 ;  /* 0x0410091000237882 */ /* 0x000fe20000000000 */
[----:B------:R-:W-:Y:S01]  /*3320*/  UMOV UR32, 0x0 ;  /* 0x0000000000207882 */ /* 0x000fe20000000000 */
[----:B------:R-:W-:Y:S01]  /*3330*/  UMOV UR33, 0x4100910 ;  /* 0x0410091000217882 */ /* 0x000fe20000000000 */
[----:B--2---:R-:W-:-:S15]  /*3340*/  R2UR UR42, R0 ;  /* 0x00000000002a72ca */ /* 0x004fde00000e0000 */
.L_x_66:
[----:B------:R-:W-:Y:S02]  /*3350*/  LEA R0, R10, UR26, 0x3 ;  /* 0x0000001a0a007c11 */ /* 0x000fe4000f8e18ff */
[----:B------:R-:W-:Y:S02]  /*3360*/  SHF.L.U32 R2, R9, 0x1f, RZ ;  /* 0x0000001f09027819 */ /* 0x000fe400000006ff */
[----:B------:R-:W-:Y:S01]  /*3370*/  PLOP3.LUT P0, PT, PT, PT, UP4, 0x80, 0x8 ;  /* 0x000000000008781c */ /* 0x000fe20003f0f048 */
[----:B------:R-:W-:Y:S01]  /*3380*/  VIADD R3, R0, 0x90 ;  /* 0x0000009000037836 */ /* 0x000fe20000000000 */
[----:B-1----:R-:W1:Y:S02]  /*3390*/  SYNCS.PHASECHK.TRANS64.TRYWAIT P1, [R0+URZ+0x80], R2 ;  /* 0x00008002000075a7 */ /* 0x002e6400080211ff */
[----:B-1-3--:R-:W-:Y:S09]  /*33a0*/  @!P1 BRA `(.L_x_60) ;  /* 0x00000048002c9947 */ /* 0x00aff20003800000 */
.L_x_137:
[----:B------:R-:W-:Y:S01]  /*33b0*/  LEA R4, R10, UR26, 0x4 ;  /* 0x0000001a0a047c11 */ /* 0x000fe2000f8e20ff */
[----:B------:R-:W-:Y:S01]  /*33c0*/  @UP4 ULEA UR4, UR24, UR26, 0x3 ;  /* 0x0000001a18044291 */ /* 0x000fe2000f8e18ff */
[----:B------:R-:W-:Y:S01]  /*33d0*/  PLOP3.LUT P2, PT, PT, PT, PT, 0x80, 0x8 ;  /* 0x000000000008781c */ /* 0x000fe20003f4f070 */
[----:B------:R-:W-:Y:S01]  /*33e0*/  ULEA UR31, UR30, UR26, 0x3 ;  /* 0x0000001a1e1f7291 */ /* 0x000fe2000f8e18ff */
[----:B------:R-:W-:Y:S02]  /*33f0*/  PRMT R3, RZ, 0x654, R3 ;  /* 0x00000654ff037816 */ /* 0x000fe40000000003 */
[----:B------:R-:W2:Y:S01]  /*3400*/  LDS.128 R4, [R4+0x110] ;  /* 0x0001100004047984 */ /* 0x000ea20000000c00 */
[----:B-1----:R-:W-:Y:S02]  /*3410*/  @P0 SHF.L.U32 R2, R8, 0x1f, RZ ;  /* 0x0000001f08020819 */ /* 0x002fe400000006ff */
[----:B------:R-:W-:Y:S01]  /*3420*/  SHF.L.U32 R0, R11, 0x1f, RZ ;  /* 0x0000001f0b007819 */ /* 0x000fe200000006ff */
[----:B------:R-:W-:Y:S01]  /*3430*/  @!PT LDS RZ, [RZ] ;  /* 0x00000000fffff984 */ /* 0x000fe20000000800 */
[----:B------:R-:W-:Y:S01]  /*3440*/  @!PT LDS RZ, [RZ] ;  /* 0x00000000fffff984 */ /* 0x000fe20000000800 */
[----:B------:R-:W-:Y:S01]  /*3450*/  @!PT LDS RZ, [RZ] ;  /* 0x00000000fffff984 */ /* 0x000fe20000000800 */
[----:B------:R-:W-:Y:S01]  /*3460*/  @!PT LDS RZ, [RZ] ;  /* 0x00000000fffff984 */ /* 0x000fe20000000800 */
[----:B------:R1:W-:Y:S06]  /*3470*/  MEMBAR.ALL.CTA ;  /* 0x0000000000007992 */ /* 0x0003ec0000008000 */
[----:B-1----:R-:W1:Y:S02]  /*3480*/  FENCE.VIEW.ASYNC.S ;  /* 0x00000000000073c6 */ /* 0x002e640000000000 */
[----:B-1----:R1:W-:Y:S01]  /*3490*/  SYNCS.ARRIVE.TRANS64.RED.A1T0 RZ, [R3+URZ], RZ ;  /* 0x000000ff03ff79a7 */ /* 0x0023e200081004ff */
[----:B------:R1:W3:Y:S01]  /*34a0*/  @P0 SYNCS.PHASECHK.TRANS64.TRYWAIT P2, [UR4], R2 ;  /* 0x00000002ff0005a7 */ /* 0x0002e20008041104 */
[----:B------:R-:W-:Y:S01]  /*34b0*/  ULEA.HI UR4, UR30, UR30, URZ, 0x1 ;  /* 0x0000001e1e047291 */ /* 0x000fe2000f8f08ff */
[----:B--2---:R-:W-:-:S03]  /*34c0*/  LOP3.LUT P1, RZ, R6, 0x1, RZ, 0xc0, !PT ;  /* 0x0000000106ff7812 */ /* 0x004fc6000782c0ff */
[----:B------:R-:W-:Y:S02]  /*34d0*/  USHF.L.U32 UR11, UR4, 0x5, URZ ;  /* 0x00000005040b7899 */ /* 0x000fe400080006ff */
[----:B------:R-:W-:Y:S02]  /*34e0*/  ULOP3.LUT UR4, UR4, 0xffe, URZ, 0xc0, !UPT ;  /* 0x00000ffe04047892 */ /* 0x000fe4000f8ec0ff */
[----:B------:R-:W-:Y:S02]  /*34f0*/  ULOP3.LUT UR11, UR11, 0xffffffc0, URZ, 0xc0, !UPT ;  /* 0xffffffc00b0b7892 */ /* 0x000fe4000f8ec0ff */
[----:B------:R-:W-:Y:S02]  /*3500*/  UIADD3 UR4, UPT, UPT, -UR4, UR30, URZ ;  /* 0x0000001e04047290 */ /* 0x000fe4000fffe1ff */
[----:B------:R-:W-:Y:S01]  /*3510*/  UIADD3 UR11, UPT, UPT, UR42, UR11, URZ ;  /* 0x0000000b2a0b7290 */ /* 0x000fe2000fffe0ff */
[----:B------:R-:W2:Y:S03]  /*3520*/  SYNCS.PHASECHK.TRANS64.TRYWAIT P0, [UR31+0xc0], R0 ;  /* 0x0000c000ff0075a7 */ /* 0x000ea6000800111f */
[----:B------:R-:W-:Y:S01]  /*3530*/  ULEA UR11, UR4, UR11, 0x14 ;  /* 0x0000000b040b7291 */ /* 0x000fe2000f8ea0ff */
[----:B-123--:R-:W-:Y:S11]  /*3540*/  @!P0 BRA `(.L_x_61) ;  /* 0x0000004400d88947 */ /* 0x00eff60003800000 */
.L_x_139:
[----:B------:R-:W-:Y:S01]  /*3550*/  IADD3 R10, PT, PT, R10, 0x1, RZ ;  /* 0x000000010a0a7810 */ /* 0x000fe20007ffe0ff */
[----:B------:R-:W-:Y:S06]  /*3560*/  BRA.U !UP4, `(.L_x_62) ;  /* 0x000000010cc07547 */ /* 0x000fec000b800000 */
[----:B------:R-:W-:Y:S01]  /*3570*/  UPLOP3.LUT UP2, UPT, UPT, UPT, UPT, 0x40, 0x4 ;  /* 0x000000000004789c */ /* 0x000fe20003f4e870 */
[----:B------:R-:W-:Y:S01]  /*3580*/  UMOV UR23, UR41 ;  /* 0x0000002900177c82 */ /* 0x000fe20008000000 */
[----:B------:R-:W-:Y:S01]  /*3590*/  UMOV UR22, UR40 ;  /* 0x0000002800167c82 */ /* 0x000fe20008000000 */
[----:B------:R-:W-:-:S08]  /*35a0*/  UMOV UR10, UR24 ;  /* 0x00000018000a7c82 */ /* 0x000fd00008000000 */
.L_x_65:
[----:B------:R-:W-:Y:S02]  /*35b0*/  UIADD3 UR23, UPT, UPT, UR23, 0x1, URZ ;  /* 0x0000000117177890 */ /* 0x000fe4000fffe0ff */
[----:B--2---:R-:W-:Y:S02]  /*35c0*/  ULEA UR5, UR10, UR26, 0x3 ;  /* 0x0000001a0a057291 */ /* 0x004fe4000f8e18ff */
[----:B------:R-:W-:Y:S01]  /*35d0*/  UISETP.NE.AND UP3, UPT, UR23, URZ, UPT ;  /* 0x000000ff1700728c */ /* 0x000fe2000bf65270 */
[----:B---3--:R-:W-:Y:S10]  /*35e0*/  @P2 BRA `(.L_x_63) ;  /* 0x00000000000c2947 */ /* 0x008ff40003800000 */
[----:B-1----:R-:W-:Y:S04]  /*35f0*/  SHF.L.U32 R2, R8, 0x1f, RZ ;  /* 0x0000001f08027819 */ /* 0x002fe800000006ff */
[----:B------:R-:W1:Y:S02]  /*3600*/  SYNCS.PHASECHK.TRANS64.TRYWAIT P0, [UR5], R2 ;  /* 0x00000002ff0075a7 */ /* 0x000e640008001105 */
[----:B-1----:R-:W-:Y:S05]  /*3610*/  @!P0 BRA `(.L_x_64) ;  /* 0x0000004400bc8947 */ /* 0x002fea0003800000 */
.L_x_63:
[----:B------:R-:W-:Y:S01]  /*3620*/  UISETP.NE.AND UP0, UPT, UR22, 0x1, UPT ;  /* 0x000000011600788c */ /* 0x000fe2000bf05270 */
[----:B------:R-:W-:Y:S01]  /*3630*/  PLOP3.LUT P2, PT, PT, PT, PT, 0x80, 0x8 ;  /* 0x000000000008781c */ /* 0x000fe20003f4f070 */
[----:B------:R-:W-:Y:S02]  /*3640*/  UIADD3 UR4, UPT, UPT, UR10, 0x1, URZ ;  /* 0x000000010a047890 */ /* 0x000fe4000fffe0ff */
[----:B------:R-:W-:Y:S02]  /*3650*/  UIADD3 UR25, UPT, UPT, UR5, 0x20, URZ ;  /* 0x0000002005197890 */ /* 0x000fe4000fffe0ff */
[----:B------:R-:W-:Y:S01]  /*3660*/  UISETP.NE.AND UP1, UPT, UR4, 0x4, UPT ;  /* 0x000000040400788c */ /* 0x000fe2000bf25270 */
[----:B------:R-:W-:Y:S01]  /*3670*/  PLOP3.LUT P0, PT, PT, PT, UP0, 0x80, 0x8 ;  /* 0x000000000008781c */ /* 0x000fe20003f0f008 */
[----:B------:R-:W-:Y:S02]  /*3680*/  UIADD3 UR22, UPT, UPT, UR22, -0x1, URZ ;  /* 0xffffffff16167890 */ /* 0x000fe4000fffe0ff */
[----:B------:R-:W-:Y:S02]  /*3690*/  USEL UR6, URZ, 0x1, UP1 ;  /* 0x00000001ff067887 */ /* 0x000fe40008800000 */
[----:B------:R-:W-:Y:S01]  /*36a0*/  USEL UR24, UR4, URZ, UP1 ;  /* 0x000000ff04187287 */ /* 0x000fe20008800000 */
[----:B------:R-:W-:Y:S01]  /*36b0*/  UMOV UR7, 0x40004040 ;  /* 0x4000404000077882 */ /* 0x000fe20000000000 */
[----:B------:R-:W-:Y:S02]  /*36c0*/  UMOV UR5, 0x40004040 ;  /* 0x4000404000057882 */ /* 0x000fe40000000000 */
[----:B------:R-:W-:Y:S01]  /*36d0*/  @UP0 ULEA UR4, UR24, UR26, 0x3 ;  /* 0x0000001a18040291 */ /* 0x000fe2000f8e18ff */
[----:B------:R-:W-:Y:S01]  /*36e0*/  LOP3.LUT R8, R8, UR6, RZ, 0x3c, !PT ;  /* 0x0000000608087c12 */ /* 0x000fe2000f8e3cff */
[----:B------:R-:W-:Y:S01]  /*36f0*/  ULEA UR6, UR10, UR29, 0x9 ;  /* 0x0000001d0a067291 */ /* 0x000fe2000f8e48ff */
[----:B------:R-:W-:Y:S02]  /*3700*/  UMOV UR21, 0x40004040 ;  /* 0x4000404000157882 */ /* 0x000fe40000000000 */
[----:B-1----:R-:W-:Y:S01]  /*3710*/  @P0 SHF.L.U32 R0, R8, 0x1f, RZ ;  /* 0x0000001f08000819 */ /* 0x002fe200000006ff */
[----:B------:R-:W-:Y:S02]  /*3720*/  UIADD3 UR20, UPT, UPT, UR6, 0x2, URZ ;  /* 0x0000000206147890 */ /* 0x000fe4000fffe0ff */
[----:B------:R-:W-:Y:S01]  /*3730*/  UIADD3 UR16, UPT, UPT, UR6, 0x4, URZ ;  /* 0x0000000406107890 */ /* 0x000fe2000fffe0ff */
[----:B------:R2:W3:Y:S01]  /*3740*/  @P0 SYNCS.PHASECHK.TRANS64.TRYWAIT P2, [UR4], R0 ;  /* 0x00000000ff0005a7 */ /* 0x0004e20008041104 */
[----:B------:R-:W-:Y:S02]  /*3750*/  ULEA UR4, UR10, UR28, 0x9 ;  /* 0x0000001c0a047291 */ /* 0x000fe4000f8e48ff */
[----:B------:R-:W-:Y:S02]  /*3760*/  UIADD3 UR12, UPT, UPT, UR6, 0x6, URZ ;  /* 0x00000006060c7890 */ /* 0x000fe4000fffe0ff */
[----:B------:R-:W-:Y:S02]  /*3770*/  UIADD3 UR18, UPT, UPT, UR4, 0x2, URZ ;  /* 0x0000000204127890 */ /* 0x000fe4000fffe0ff */
[----:B------:R-:W-:Y:S02]  /*3780*/  UIADD3 UR14, UPT, UPT, UR4, 0x4, URZ ;  /* 0x00000004040e7890 */ /* 0x000fe4000fffe0ff */
[----:B------:R-:W-:Y:S01]  /*3790*/  UIADD3 UR8, UPT, UPT, UR4, 0x6, URZ ;  /* 0x0000000604087890 */ /* 0x000fe2000fffe0ff */
[----:B------:R2:W-:Y:S01]  /*37a0*/  UTCHMMA gdesc[UR4], gdesc[UR6], tmem[UR11], tmem[UR38], idesc[UR39], UP2 ;  /* 0x00ff2606040075ea */ /* 0x0005e2000900000b */
[----:B------:R-:W-:Y:S01]  /*37b0*/  UPLOP3.LUT UP2, UPT, UPT, UPT, UPT, 0x80, 0x8 ;  /* 0x000000000008789c */ /* 0x000fe20003f4f070 */
[----:B------:R-:W-:Y:S01]  /*37c0*/  UMOV UR19, 0x40004040 ;  /* 0x4000404000137882 */ /* 0x000fe20000000000 */
[----:B------:R-:W-:Y:S01]  /*37d0*/  UMOV UR17, 0x40004040 ;  /* 0x4000404000117882 */ /* 0x000fe20000000000 */
[----:B------:R2:W-:Y:S01]  /*37e0*/  UTCHMMA gdesc[UR18], gdesc[UR20], tmem[UR11], tmem[UR36], idesc[UR37], UPT ;  /* 0x00ff2414120075ea */ /* 0x0005e2000b80000b */
[----:B------:R-:W-:Y:S01]  /*37f0*/  UMOV UR15, 0x40004040 ;  /* 0x40004040000f7882 */ /* 0x000fe20000000000 */
[----:B------:R-:W-:Y:S01]  /*3800*/  UMOV UR13, 0x40004040 ;  /* 0x40004040000d7882 */ /* 0x000fe20000000000 */
[----:B------:R-:W-:Y:S01]  /*3810*/  UMOV UR9, 0x40004040 ;  /* 0x4000404000097882 */ /* 0x000fe20000000000 */
[----:B------:R2:W-:Y:S01]  /*3820*/  UTCHMMA gdesc[UR14], gdesc[UR16], tmem[UR11], tmem[UR34], idesc[UR35], UPT ;  /* 0x00ff22100e0075ea */ /* 0x0005e2000b80000b */
[----:B------:R2:W-:Y:S01]  /*3830*/  UTCHMMA gdesc[UR8], gdesc[UR12], tmem[UR11], tmem[UR32], idesc[UR33], UPT ;  /* 0x00ff200c080075ea */ /* 0x0005e2000b80000b */
[----:B------:R2:W-:Y:S01]  /*3840*/  UTCBAR.MULTICAST [UR25], URZ, UR27 ;  /* 0x000000ff190073e9 */ /* 0x0005e2000800081b */
[----:B------:R-:W-:Y:S01]  /*3850*/  UMOV UR10, UR24 ;  /* 0x00000018000a7c82 */ /* 0x000fe20008000000 */
[----:B------:R-:W-:Y:S05]  /*3860*/  BRA.U UP3, `(.L_x_65) ;  /* 0xfffffffd03507547 */ /* 0x000fea000b83ffff */
.L_x_62:
[----:B--2---:R-:W-:Y:S01]  /*3870*/  UIADD3 UR4, UPT, UPT, UR30, 0x1, URZ ;  /* 0x000000011e047890 */ /* 0x004fe2000fffe0ff */
[C---:B------:R-:W-:Y:S01]  /*3880*/  ISETP.NE.AND P0, PT, R10.reuse, 0x2, PT ;  /* 0x000000020a00780c */ /* 0x040fe20003f05270 */
[----:B------:R-:W-:Y:S02]  /*3890*/  UIADD3 UR5, UPT, UPT, UR31, 0xa0, URZ ;  /* 0x000000a01f057890 */ /* 0x000fe4000fffe0ff */
[----:B------:R-:W-:Y:S01]  /*38a0*/  UISETP.NE.AND UP0, UPT, UR4, 0x4, UPT ;  /* 0x000000040400788c */ /* 0x000fe2000bf05270 */
[----:B-1----:R-:W-:Y:S02]  /*38b0*/  SEL R0, RZ, 0x1, P0 ;  /* 0x00000001ff007807 */ /* 0x002fe40000000000 */
[----:B------:R-:W-:Y:S01]  /*38c0*/  SEL R10, R10, RZ, P0 ;  /* 0x000000ff0a0a7207 */ /* 0x000fe20000000000 */
[----:B------:R-:W-:Y:S01]  /*38d0*/  USEL UR6, URZ, 0x1, UP0 ;  /* 0x00000001ff067887 */ /* 0x000fe20008000000 */
[----:B------:R-:W-:Y:S01]  /*38e0*/  LOP3.LUT R9, R9, R0, RZ, 0x3c, !PT ;  /* 0x0000000009097212 */ /* 0x000fe200078e3cff */
[----:B------:R-:W-:Y:S01]  /*38f0*/  USEL UR30, UR4, URZ, UP0 ;  /* 0x000000ff041e7287 */ /* 0x000fe20008000000 */
[----:B------:R1:W-:Y:S03]  /*3900*/  UTCBAR [UR5], URZ ;  /* 0x000000ff050073e9 */ /* 0x0003e600080000ff */
[----:B------:R-:W-:Y:S01]  /*3910*/  LOP3.LUT R11, R11, UR6, RZ, 0x3c, !PT ;  /* 0x000000060b0b7c12 */ /* 0x000fe2000f8e3cff */
[----:B------:R-:W-:Y:S07]  /*3920*/  @P1 BRA `(.L_x_66) ;  /* 0xfffffff800881947 */ /* 0x000fee000383ffff */
[----:B------:R-:W2:Y:S01]  /*3930*/  S2UR UR8, SR_CgaCtaId ;  /* 0x00000000000879c3 */ /* 0x000ea20000008800 */
[----:B------:R-:W-:Y:S01]  /*3940*/  ELECT P0, URZ, PT ;  /* 0x0000000000ff782f */ /* 0x000fe20003800000 */
[----:B------:R-:W-:Y:S01]  /*3950*/  IMAD.MOV.U32 R0, RZ, RZ, 0x1 ;  /* 0x00000001ff007424 */ /* 0x000fe200078e00ff */
[----:B------:R-:W-:Y:S01]  /*3960*/  UIADD3 UR26, UPT, UPT, UR26, 0xc0, URZ ;  /* 0x000000c01a1a7890 */ /* 0x000fe2000fffe0ff */
[----:B------:R-:W-:Y:S01]  /*3970*/  SHF.L.U32 R2, R11, 0x1f, RZ ;  /* 0x0000001f0b027819 */ /* 0x000fe200000006ff */
[----:B------:R-:W-:-:S03]  /*3980*/  UMOV UR4, 0x40 ;  /* 0x0000004000047882 */ /* 0x000fc60000000000 */
[----:B------:R-:W-:Y:S01]  /*3990*/  UVIRTCOUNT.DEALLOC.SMPOOL 0x80 ;  /* 0x000000800000784c */ /* 0x000fe20000000000 */
[----:B--2---:R-:W-:Y:S02]  /*39a0*/  ULEA UR8, UR8, UR4, 0x18 ;  /* 0x0000000408087291 */ /* 0x004fe4000f8ec0ff */
[----:B------:R-:W-:-:S07]  /*39b0*/  ULEA UR4, UR30, UR26, 0x3 ;  /* 0x0000001a1e047291 */ /* 0x000fce000f8e18ff */
[----:B------:R2:W-:Y:S02]  /*39c0*/  @P0 STS.U8 [UR8+0x1c], R0 ;  /* 0x00001c00ff000988 */ /* 0x0005e40008000008 */
[----:B------:R-:W4:Y:S02]  /*39d0*/  SYNCS.PHASECHK.TRANS64.TRYWAIT P0, [UR4], R2 ;  /* 0x00000002ff0075a7 */ /* 0x000f240008001104 */
[----:B--2-4-:R-:W-:Y:S05]  /*39e0*/  @!P0 BRA `(.L_x_67) ;  /* 0x0000004000e08947 */ /* 0x014fea0003800000 */
.L_x_142:
[----:B------:R-:W-:-:S04]  /*39f0*/  UIADD3 UR4, UPT, UPT, UR30, 0x1, URZ ;  /* 0x000000011e047890 */ /* 0x000fc8000fffe0ff */
[----:B------:R-:W-:-:S04]  /*3a00*/  UISETP.NE.AND UP0, UPT, UR4, 0x4, UPT ;  /* 0x000000040400788c */ /* 0x000fc8000bf05270 */
[----:B------:R-:W-:Y:S02]  /*3a10*/  USEL UR6, URZ, 0x1, UP0 ;  /* 0x00000001ff067887 */ /* 0x000fe40008000000 */
[----:B------:R-:W-:-:S04]  /*3a20*/  USEL UR4, UR4, URZ, UP0 ;  /* 0x000000ff04047287 */ /* 0x000fc80008000000 */
[----:B-1----:R-:W-:Y:S01]  /*3a30*/  ULEA UR5, UR4, UR26, 0x3 ;  /* 0x0000001a04057291 */ /* 0x002fe2000f8e18ff */
[----:B--2---:R-:W-:-:S04]  /*3a40*/  LOP3.LUT R2, R11, UR6, RZ, 0x3c, !PT ;  /* 0x000000060b027c12 */ /* 0x004fc8000f8e3cff */
[----:B------:R-:W-:-:S04]  /*3a50*/  SHF.L.U32 R3, R2, 0x1f, RZ ;  /* 0x0000001f02037819 */ /* 0x000fc800000006ff */
[----:B------:R-:W1:Y:S02]  /*3a60*/  SYNCS.PHASECHK.TRANS64.TRYWAIT P0, [UR5], R3 ;  /* 0x00000003ff0075a7 */ /* 0x000e640008001105 */
[----:B-1----:R-:W-:Y:S05]  /*3a70*/  @!P0 BRA `(.L_x_68) ;  /* 0x0000004000d48947 */ /* 0x002fea0003800000 */
.L_x_144:
        /* <DEDUP_REMOVED lines=9> */
.L_x_146:
[----:B------:R-:W-:-:S04]  /*3b10*/  UIADD3 UR4, UPT, UPT, UR4, 0x1, URZ ;  /* 0x0000000104047890 */ /* 0x000fc8000fffe0ff */
[----:B------:R-:W-:-:S04]  /*3b20*/  UISETP.NE.AND UP0, UPT, UR4, 0x4, UPT ;  /* 0x000000040400788c */ /* 0x000fc8000bf05270 */
[----:B------:R-:W-:Y:S02]  /*3b30*/  USEL UR5, URZ, 0x1, UP0 ;  /* 0x00000001ff057887 */ /* 0x000fe40008000000 */
[----:B------:R-:W-:-:S04]  /*3b40*/  USEL UR4, UR4, URZ, UP0 ;  /* 0x000000ff04047287 */ /* 0x000fc80008000000 */
[----:B------:R-:W-:Y:S01]  /*3b50*/  ULEA UR4, UR4, UR26, 0x3 ;  /* 0x0000001a04047291 */ /* 0x000fe2000f8e18ff */
[----:B------:R-:W-:-:S04]  /*3b60*/  LOP3.LUT R2, R2, UR5, RZ, 0x3c, !PT ;  /* 0x0000000502027c12 */ /* 0x000fc8000f8e3cff */
[----:B------:R-:W-:-:S04]  /*3b70*/  SHF.L.U32 R2, R2, 0x1f, RZ ;  /* 0x0000001f02027819 */ /* 0x000fc800000006ff */
[----:B------:R-:W2:Y:S02]  /*3b80*/  SYNCS.PHASECHK.TRANS64.TRYWAIT P0, [UR4], R2 ;  /* 0x00000002ff0075a7 */ /* 0x000ea40008001104 */
[----:B--2---:R-:W-:Y:S05]  /*3b90*/  @!P0 BRA `(.L_x_70) ;  /* 0x0000004000bc8947 */ /* 0x004fea0003800000 */
.L_x_148:
[----:B------:R-:W-:Y:S01]  /*3ba0*/  NOP ;  /* 0x0000000000007918 */ /* 0x000fe20000000000 */
[----:B-1----:R-:W1:Y:S01]  /*3bb0*/  LDS R0, [UR8+0x14] ;  /* 0x00001408ff007984 */ /* 0x002e620008000800 */
[----:B------:R-:W-:Y:S01]  /*3bc0*/  ULOP3.LUT UR4, UR42, 0xffff, URZ, 0xc0, !UPT ;  /* 0x0000ffff2a047892 */ /* 0x000fe2000f8ec0ff */
[----:B------:R-:W-:Y:S01]  /*3bd0*/  UMOV UR5, 0xffff ;  /* 0x0000ffff00057882 */ /* 0x000fe20000000000 */
[----:B------:R-:W-:Y:S02]  /*3be0*/  UMOV UR6, 0x1 ;  /* 0x0000000100067882 */ /* 0x000fe40000000000 */
[----:B------:R-:W-:-:S04]  /*3bf0*/  USHF.R.U32.HI UR4, URZ, 0x5, UR4 ;  /* 0x00000005ff047899 */ /* 0x000fc80008011604 */
[----:B------:R-:W-:Y:S02]  /*3c00*/  USHF.L.U32 UR5, UR5, UR4, URZ ;  /* 0x0000000405057299 */ /* 0x000fe400080006ff */
[----:B------:R-:W-:-:S04]  /*3c10*/  USHF.L.U32 UR4, UR6, UR4, URZ ;  /* 0x0000000406047299 */ /* 0x000fc800080006ff */
[----:B-1----:R-:W-:-:S04]  /*3c20*/  LOP3.LUT R0, R0, UR5, RZ, 0xc0, !PT ;  /* 0x0000000500007c12 */ /* 0x002fc8000f8ec0ff */
[----:B------:R-:W-:-:S13]  /*3c30*/  ISETP.NE.AND P0, PT, R0, UR5, PT ;  /* 0x0000000500007c0c */ /* 0x000fda000bf05270 */
[----:B------:R-:W-:Y:S05]  /*3c40*/  @P0 BRA `(.L_x_71) ;  /* 0x0000000000580947 */ /* 0x000fea0003800000 */
[----:B------:R-:W1:Y:S02]  /*3c50*/  LDS R0, [UR8+0x18] ;  /* 0x00001808ff007984 */ /* 0x000e640008000800 */
[----:B-1----:R-:W-:-:S04]  /*3c60*/  LOP3.LUT R0, R0, UR4, RZ, 0xc0, !PT ;  /* 0x0000000400007c12 */ /* 0x002fc8000f8ec0ff */
[----:B------:R-:W-:-:S13]  /*3c70*/  ISETP.NE.AND P0, PT, R0, UR4, PT ;  /* 0x0000000400007c0c */ /* 0x000fda000bf05270 */
[----:B------:R-:W-:Y:S05]  /*3c80*/  @P0 BRA `(.L_x_72) ;  /* 0x00000000003c0947 */ /* 0x000fea0003800000 */
[----:B------:R-:W1:Y:S01]  /*3c90*/  S2R R2, SR_LANEID ;  /* 0x0000000000027919 */ /* 0x000e620000000000 */
[----:B------:R-:W-:-:S06]  /*3ca0*/  ULOP3.LUT UR5, URZ, UR5, URZ, 0x33, !UPT ;  /* 0x00000005ff057292 */ /* 0x000fcc000f8e33ff */
[----:B------:R-:W-:-:S04]  /*3cb0*/  IMAD.U32 R0, RZ, RZ, UR5 ;  /* 0x00000005ff007e24 */ /* 0x000fc8000f8e00ff */
[----:B------:R2:W4:Y:S02]  /*3cc0*/  REDUX UR7, R0 ;  /* 0x00000000000773c4 */ /* 0x0005240000000000 */
[----:B------:R1:W-:Y:S01]  /*3cd0*/  UTCATOMSWS.AND URZ, UR5 ;  /* 0x0000000500ff79e3 */ /* 0x0003e20008000000 */
[----:B--2---:R-:W-:Y:S01]  /*3ce0*/  LOP3.LUT R0, RZ, UR4, RZ, 0x33, !PT ;  /* 0x00000004ff007c12 */ /* 0x004fe2000f8e33ff */
[----:B------:R-:W-:Y:S02]  /*3cf0*/  VOTEU.ANY UR4, UPT, PT ;  /* 0x0000000000047886 */ /* 0x000fe400038e0100 */
[----:B------:R-:W-:Y:S02]  /*3d00*/  UFLO.U32 UR4, UR4 ;  /* 0x00000004000472bd */ /* 0x000fe400080e0000 */
[----:B------:R-:W2:Y:S04]  /*3d10*/  REDUX UR6, R0 ;  /* 0x00000000000673c4 */ /* 0x000ea80000000000 */
[----:B-1----:R-:W-:-:S02]  /*3d20*/  ISETP.EQ.U32.AND P0, PT, R2, UR4, PT ;  /* 0x0000000402007c0c */ /* 0x002fc4000bf02070 */
[----:B----4-:R-:W-:-:S11]  /*3d30*/  MOV R2, UR7 ;  /* 0x0000000700027c02 */ /* 0x010fd60008000f00 */
[----:B------:R1:W-:Y:S01]  /*3d40*/  @P0 ATOMS.AND RZ, [UR8+0x14], R2 ;  /* 0x00001402ffff098c */ /* 0x0003e2000a800008 */
[----:B--2---:R-:W-:-:S05]  /*3d50*/  IMAD.U32 R0, RZ, RZ, UR6 ;  /* 0x00000006ff007e24 */ /* 0x004fca000f8e00ff */
[----:B------:R1:W-:Y:S01]  /*3d60*/  @P0 ATOMS.AND RZ, [UR8+0x18], R0 ;  /* 0x00001800ffff098c */ /* 0x0003e2000a800008 */
[----:B------:R-:W-:Y:S05]  /*3d70*/  BRA `(.L_x_73) ;  /* 0x0000000000147947 */ /* 0x000fea0003800000 */
.L_x_72:
[----:B------:R-:W-:Y:S02]  /*3d80*/  MOV R2, 0x3da0 ;  /* 0x00003da000027802 */ /* 0x000fe40000000f00 */
[----:B---3-5:R-:W-:Y:S05]  /*3d90*/  CALL.REL.NOINC `($__internal_0_$__cuda_sm10x_tcgen05_guardrail_trap_col_being_dealloced_not_returned_by_alloc) ;  /* 0x0000004400307944 */ /* 0x028fea0003c00000 */
[----:B------:R-:W-:Y:S05]  /*3da0*/  BRA `(.L_x_73) ;  /* 0x0000000000087947 */ /* 0x000fea0003800000 */
.L_x_71:
[----:B------:R-:W-:Y:S02]  /*3db0*/  MOV R2, 0x3dd0 ;  /* 0x00003dd000027802 */ /* 0x000fe40000000f00 */
[----:B---3-5:R-:W-:Y:S05]  /*3dc0*/  CALL.REL.NOINC `($__internal_2_$__cuda_sm10x_tcgen05_guardrail_trap_unallocated_columns_being_dealloced) ;  /* 0x00000044003c7944 */ /* 0x028fea0003c00000 */
.L_x_73:
[----:B------:R-:W-:Y:S01]  /*3dd0*/  NOP ;  /* 0x0000000000007918 */ /* 0x000fe20000000000 */
[----:B------:R-:W-:Y:S05]  /*3de0*/  EXIT ;  /* 0x000000000000794d */ /* 0x000fea0003800000 */
.L_x_55:
[----:B------:R-:W-:-:S09]  /*3df0*/  UISETP.NE.OR UP0, UPT, UR18, 0x3, !UP3 ;  /* 0x000000031200788c */ /* 0x000fd2000df05670 */
[----:B------:R-:W-:Y:S05]  /*3e00*/  BRA.U UP0, `(.L_x_74) ;  /* 0x0000001100247547 */ /* 0x000fea000b800000 */
[----:B------:R-:W2:Y:S01]  /*3e10*/  LDCU.64 UR4, c[0x0][0x888] ;  /* 0x00011100ff0477ac */ /* 0x000ea20008000a00 */
[----:B------:R-:W3:Y:S01]  /*3e20*/  LDC.64 R12, c[0x0][0x348] ;  /* 0x0000d200ff0c7b82 */ /* 0x000ee20000000a00 */
[----:B------:R-:W-:Y:S02]  /*3e30*/  HFMA2 R9, -RZ, RZ, 0, 0 ;  /* 0x00000000ff097431 */ /* 0x000fe400000001ff */
[----:B------:R-:W-:Y:S01]  /*3e40*/  IMAD.MOV.U32 R11, RZ, RZ, 0x1 ;  /* 0x00000001ff0b7424 */ /* 0x000fe200078e00ff */
[----:B------:R-:W4:Y:S01]  /*3e50*/  LDCU UR37, c[0x0][0x370] ;  /* 0x00006e00ff2577ac */ /* 0x000f220008000800 */
[----:B------:R-:W-:Y:S01]  /*3e60*/  IMAD.MOV.U32 R10, RZ, RZ, RZ ;  /* 0x000000ffff0a7224 */ /* 0x000fe200078e00ff */
[----:B------:R-:W-:Y:S01]  /*3e70*/  MOV R3, 0x2000 ;  /* 0x0000200000037802 */ /* 0x000fe20000000f00 */
[----:B------:R-:W4:Y:S01]  /*3e80*/  LDCU.128 UR32, c[0x0][0xb10] ;  /* 0x00016200ff2077ac */ /* 0x000f220008000c00 */
[----:B------:R-:W1:Y:S01]  /*3e90*/  LDCU UR31, c[0x0][0x374] ;  /* 0x00006e80ff1f77ac */ /* 0x000e620008000800 */
[----:B------:R-:W1:Y:S01]  /*3ea0*/  LDCU.64 UR28, c[0x0][0x890] ;  /* 0x00011200ff1c77ac */ /* 0x000e620008000a00 */
[----:B--2---:R-:W-:Y:S01]  /*3eb0*/  UISETP.NE.U32.AND UP0, UPT, UR4, URZ, UPT ;  /* 0x000000ff0400728c */ /* 0x004fe2000bf05070 */
[----:B------:R-:W2:Y:S01]  /*3ec0*/  LDCU UR15, c[0x0][0xb0c] ;  /* 0x00016180ff0f77ac */ /* 0x000ea20008000800 */
[----:B------:R-:W3:Y:S01]  /*3ed0*/  LDCU UR41, c[0x0][0xb20] ;  /* 0x00016400ff2977ac */ /* 0x000ee20008000800 */
[----:B------:R-:W3:Y:S01]  /*3ee0*/  LDCU UR4, c[0x0][0xb30] ;  /* 0x00016600ff0477ac */ /* 0x000ee20008000800 */
[----:B----4-:R-:W-:-:S02]  /*3ef0*/  UIMAD.WIDE.U32 UR6, UR37, UR32, URZ ;  /* 0x00000020250672a5 */ /* 0x010fc4000f8e00ff */
[----:B-1----:R-:W-:Y:S02]  /*3f00*/  UIMAD.WIDE.U32 UR8, UR31, UR35, URZ ;  /* 0x000000231f0872a5 */ /* 0x002fe4000f8e00ff */
[----:B------:R-:W-:Y:S02]  /*3f10*/  USEL UR40, URZ, 0x1, UP5 ;  /* 0x00000001ff287887 */ /* 0x000fe4000a800000 */
[----:B------:R-:W-:Y:S02]  /*3f20*/  UISETP.NE.U32.AND UP6, UPT, UR28, URZ, UPT ;  /* 0x000000ff1c00728c */ /* 0x000fe4000bfc5070 */
[----:B------:R-:W-:Y:S01]  /*3f30*/  UISETP.NE.AND.EX UP5, UPT, UR5, URZ, UPT, UP0 ;  /* 0x000000ff0500728c */ /* 0x000fe2000bfa5300 */
[----:B------:R-:W-:Y:S01]  /*3f40*/  UMOV UR24, 0x400 ;  /* 0x0000040000187882 */ /* 0x000fe20000000000 */
[----:B------:R-:W-:Y:S01]  /*3f50*/  UISETP.NE.AND UP0, UPT, UR42, 0x1, UPT ;  /* 0x000000012a00788c */ /* 0x000fe2000bf05270 */
[----:B------:R-:W-:Y:S01]  /*3f60*/  UMOV UR6, UR7 ;  /* 0x0000000700067c82 */ /* 0x000fe20008000000 */
[----:B------:R-:W-:Y:S01]  /*3f70*/  UMOV UR38, UR9 ;  /* 0x0000000900267c82 */ /* 0x000fe20008000000 */
[----:B--2---:R-:W-:Y:S01]  /*3f80*/  UISETP.NE.AND UP0, UPT, UR15, 0x1, UPT ;  /* 0x000000010f00788c */ /* 0x004fe2000bf05270 */
[----:B------:R-:W-:Y:S01]  /*3f90*/  UMOV UR25, URZ ;  /* 0x000000ff00197c82 */ /* 0x000fe20008000000 */
[----:B------:R-:W-:-:S02]  /*3fa0*/  UPLOP3.LUT UP4, UPT, UPT, UPT, UPT, 0x40, 0x4 ;  /* 0x000000000004789c */ /* 0x000fc40003f8e870 */
[----:B------:R-:W-:Y:S01]  /*3fb0*/  UISETP.GE.AND UP2, UPT, UR42, 0x1, UPT ;  /* 0x000000012a00788c */ /* 0x000fe2000bf46270 */
[----:B------:R-:W1:Y:S01]  /*3fc0*/  LDCU.64 UR16, c[0x0][0xb28] ;  /* 0x00016500ff1077ac */ /* 0x000e620008000a00 */
[----:B------:R-:W-:Y:S02]  /*3fd0*/  ULEA UR24, UR54, UR24, 0x18 ;  /* 0x0000001836187291 */ /* 0x000fe4000f8ec0ff */
[----:B------:R-:W-:Y:S02]  /*3fe0*/  UISETP.NE.AND.EX UP6, UPT, UR29, URZ, UPT, UP6 ;  /* 0x000000ff1d00728c */ /* 0x000fe4000bfc5360 */
[----:B------:R-:W-:Y:S02]  /*3ff0*/  USHF.R.U32.HI UR39, URZ, UR33, UR6 ;  /* 0x00000021ff277299 */ /* 0x000fe40008011606 */
[----:B---3--:R-:W-:Y:S02]  /*4000*/  USHF.R.U32.HI UR38, URZ, UR41, UR38 ;  /* 0x00000029ff267299 */ /* 0x008fe40008011626 */
[----:B------:R-:W-:-:S02]  /*4010*/  UISETP.NE.AND UP0, UPT, UR34, 0x1, UPT ;  /* 0x000000012200788c */ /* 0x000fc4000bf05270 */
[----:B------:R-:W-:-:S11]  /*4020*/  UISETP.NE.AND UP3, UPT, UR4, 0x1, UPT ;  /* 0x000000010400788c */ /* 0x000fd6000bf65270 */
.L_x_83:
[C---:B------:R-:W-:Y:S02]  /*4030*/  LEA R8, R10.reuse, UR24, 0x3 ;  /* 0x000000180a087c11 */ /* 0x040fe4000f8e18ff */
[----:B------:R-:W-:Y:S02]  /*4040*/  SHF.L.U32 R0, R9, 0x1f, RZ ;  /* 0x0000001f09007819 */ /* 0x000fe400000006ff */
[----:B------:R-:W-:Y:S02]  /*4050*/  LEA R4, R10, UR24, 0x4 ;  /* 0x000000180a047c11 */ /* 0x000fe4000f8e20ff */
[----:B--2---:R-:W2:Y:S02]  /*4060*/  SYNCS.PHASECHK.TRANS64.TRYWAIT P0, [R8+URZ+0x80], R0 ;  /* 0x00008000080075a7 */ /* 0x004ea400080011ff */
[----:B--2---:R-:W-:Y:S05]  /*4070*/  @!P0 BRA `(.L_x_75) ;  /* 0x0000003c009c8947 */ /* 0x004fea0003800000 */
.L_x_149:
[----:B------:R-:W3:Y:S01]  /*4080*/  LDS.128 R4, [R4+0x110] ;  /* 0x0001100004047984 */ /* 0x000ee20000000c00 */
[----:B------:R-:W-:Y:S01]  /*4090*/  UISETP.GE.AND UP0, UPT, UR42, 0x1, UPT ;  /* 0x000000012a00788c */ /* 0x000fe2000bf06270 */
[----:B------:R-:W-:Y:S01]  /*40a0*/  @!PT LDS RZ, [RZ] ;  /* 0x00000000fffff984 */ /* 0x000fe20000000800 */
[----:B------:R-:W-:Y:S01]  /*40b0*/  @!PT LDS RZ, [RZ] ;  /* 0x00000000fffff984 */ /* 0x000fe20000000800 */
[----:B------:R-:W-:Y:S01]  /*40c0*/  @!PT LDS RZ, [RZ] ;  /* 0x00000000fffff984 */ /* 0x000fe20000000800 */
[----:B------:R-:W-:Y:S01]  /*40d0*/  @!PT LDS RZ, [RZ] ;  /* 0x00000000fffff984 */ /* 0x000fe20000000800 */
[----:B------:R4:W-:Y:S06]  /*40e0*/  MEMBAR.ALL.CTA ;  /* 0x0000000000007992 */ /* 0x0009ec0000008000 */
[----:B----4-:R-:W4:Y:S01]  /*40f0*/  FENCE.VIEW.ASYNC.S ;  /* 0x00000000000073c6 */ /* 0x010f220000000000 */
[----:B---3--:R-:W-:Y:S11]  /*4100*/  LOP3.LUT P0, RZ, R6, 0x1, RZ, 0xc0, !PT ;  /* 0x0000000106ff7812 */ /* 0x008ff6000780c0ff */
[----:B------:R-:W-:Y:S02]  /*4110*/  @!UPT UIADD3 URZ, UPT, UPT, URZ, URZ, URZ ;  /* 0x000000fffffff290 */ /* 0x000fe4000fffe0ff */
[----:B----4-:R-:W-:Y:S01]  /*4120*/  VOTEU.ANY UP2, P0 ;  /* 0x0000000000ff7886 */ /* 0x010fe20000040100 */
[----:B------:R-:W-:Y:S11]  /*4130*/  PLOP3.LUT P0, PT, PT, PT, UP2, 0x80, 0x8 ;  /* 0x000000000008781c */ /* 0x000ff60003f0f028 */
[----:B------:R-:W-:Y:S02]  /*4140*/  @!UPT UIADD3 URZ, UPT, UPT, URZ, URZ, URZ ;  /* 0x000000fffffff290 */ /* 0x000fe4000fffe0ff */
[----:B--2---:R-:W-:Y:S02]  /*4150*/  @P0 SHF.R.U32.HI R0, RZ, 0x10, R5 ;  /* 0x00000010ff000819 */ /* 0x004fe40000011605 */
[----:B------:R-:W-:Y:S02]  /*4160*/  @P0 MOV R2, R4 ;  /* 0x0000000400020202 */ /* 0x000fe40000000f00 */
[----:B------:R-:W-:Y:S01]  /*4170*/  @P0 R2UR UR4, R0 ;  /* 0x00000000000402ca */ /* 0x000fe200000e0000 */
[----:B------:R-:W-:Y:S01]  /*4180*/  VIADD R0, R8, 0x90 ;  /* 0x0000009008007836 */ /* 0x000fe20000000000 */
[----:B------:R-:W-:Y:S02]  /*4190*/  @P0 LOP3.LUT R4, R5, 0xffff, RZ, 0xc0, !PT ;  /* 0x0000ffff05040812 */ /* 0x000fe400078ec0ff */
[----:B------:R-:W-:Y:S02]  /*41a0*/  @P0 R2UR UR6, R2 ;  /* 0x00000000020602ca */ /* 0x000fe400000e0000 */
[----:B------:R-:W-:Y:S02]  /*41b0*/  PRMT R0, RZ, 0x654, R0 ;  /* 0x00000654ff007816 */ /* 0x000fe40000000000 */
[----:B------:R-:W-:Y:S02]  /*41c0*/  @P0 R2UR UR5, R4 ;  /* 0x00000000040502ca */ /* 0x000fe400000e0000 */
[----:B------:R2:W-:Y:S03]  /*41d0*/  SYNCS.ARRIVE.TRANS64.RED.A1T0 RZ, [R0+URZ], RZ ;  /* 0x000000ff00ff79a7 */ /* 0x0005e600081004ff */
[----:B------:R-:W-:Y:S04]  /*41e0*/  @UP2 UMOV UR27, UR4 ;  /* 0x00000004001b2c82 */ /* 0x000fe80008000000 */
[----:B------:R-:W-:Y:S04]  /*41f0*/  @UP2 UMOV UR14, UR6 ;  /* 0x00000006000e2c82 */ /* 0x000fe80008000000 */
[----:B------:R-:W-:Y:S01]  /*4200*/  @UP2 UMOV UR13, UR5 ;  /* 0x00000005000d2c82 */ /* 0x000fe20008000000 */
[----:B------:R-:W-:Y:S05]  /*4210*/  BRA.U !UP0, `(.L_x_76) ;  /* 0x0000000108c07547 */ /* 0x000fea000b800000 */
[----:B------:R-:W-:Y:S02]  /*4220*/  UIMAD.WIDE.U32 UR8, UR13, UR35, URZ ;  /* 0x000000230d0872a5 */ /* 0x000fe4000f8e00ff */
[----:B------:R-:W-:Y:S02]  /*4230*/  UP2UR UR12, UPR, URZ, 0x4 ;  /* 0x00000004ff0c7883 */ /* 0x000fe40008000000 */
[----:B------:R-:W-:Y:S02]  /*4240*/  UISETP.NE.AND UP2, UPT, UR34, 0x1, UPT ;  /* 0x000000012200788c */ /* 0x000fe4000bf45270 */
[----:B------:R-:W-:Y:S02]  /*4250*/  UIMAD.WIDE.U32 UR10, UR14, UR32, URZ ;  /* 0x000000200e0a72a5 */ /* 0x000fe4000f8e00ff */
[----:B------:R-:W-:Y:S02]  /*4260*/  USEL UR4, UR31, UR38, !UP2 ;  /* 0x000000261f047287 */ /* 0x000fe4000d000000 */
[----:B------:R-:W-:Y:S02]  /*4270*/  UISETP.NE.AND UP0, UPT, UR15, 0x1, UPT ;  /* 0x000000010f00788c */ /* 0x000fe4000bf05270 */
[----:B------:R-:W-:Y:S02]  /*4280*/  UP2UR UR22, UPR, URZ, 0x2 ;  /* 0x00000002ff167883 */ /* 0x000fe40008000000 */
[----:B------:R-:W-:Y:S02]  /*4290*/  UISETP.NE.AND UP1, UPT, UR42, 0x1, UPT ;  /* 0x000000012a00788c */ /* 0x000fe4000bf25270 */
[----:B-1----:R-:W-:Y:S02]  /*42a0*/  UIMAD.WIDE.U32 UR18, UR4, UR16, URZ ;  /* 0x00000010041272a5 */ /* 0x002fe4000f8e00ff */
[----:B------:R-:W-:Y:S01]  /*42b0*/  USEL UR7, UR37, UR39, !UP0 ;  /* 0x0000002725077287 */ /* 0x000fe2000c000000 */
[----:B------:R-:W-:Y:S02]  /*42c0*/  UMOV UR5, UR9 ;  /* 0x0000000900057c82 */ /* 0x000fe40008000000 */
[----:B------:R-:W-:Y:S02]  /*42d0*/  USHF.R.U32.HI UR6, URZ, UR41, UR5 ;  /* 0x00000029ff067299 */ /* 0x000fe40008011605 */
[----:B------:R-:W-:Y:S02]  /*42e0*/  UIMAD.WIDE.U32 UR20, UR7, UR16, URZ ;  /* 0x00000010071472a5 */ /* 0x000fe4000f8e00ff */
[----:B------:R-:W-:Y:S02]  /*42f0*/  USEL UR6, UR13, UR6, !UP2 ;  /* 0x000000060d067287 */ /* 0x000fe4000d000000 */
[----:B------:R-:W-:Y:S01]  /*4300*/  UISETP.NE.AND UP2, UPT, UR12, URZ, UPT ;  /* 0x000000ff0c00728c */ /* 0x000fe2000bf45270 */
[----:B------:R-:W-:Y:S01]  /*4310*/  UMOV UR5, UR11 ;  /* 0x0000000b00057c82 */ /* 0x000fe20008000000 */
[----:B------:R-:W-:Y:S02]  /*4320*/  UIMAD.WIDE.U32 UR10, UR6, UR16, URZ ;  /* 0x00000010060a72a5 */ /* 0x000fe4000f8e00ff */
[----:B------:R-:W-:Y:S03]  /*4330*/  USHF.R.U32.HI UR8, URZ, UR33, UR5 ;  /* 0x00000021ff087299 */ /* 0x000fe60008011605 */
[----:B------:R-:W-:Y:S02]  /*4340*/  UMOV UR5, UR19 ;  /* 0x0000001300057c82 */ /* 0x000fe40008000000 */
[----:B------:R-:W-:Y:S03]  /*4350*/  @UP1 USHF.R.U32.HI UR4, URZ, UR17, UR5 ;  /* 0x00000011ff041299 */ /* 0x000fe60008011605 */
[----:B------:R-:W-:Y:S01]  /*4360*/  UMOV UR5, UR21 ;  /* 0x0000001500057c82 */ /* 0x000fe20008000000 */
[----:B------:R-:W-:Y:S02]  /*4370*/  UIMAD UR4, UR42, UR4, URZ ;  /* 0x000000042a0472a4 */ /* 0x000fe4000f8e02ff */
[----:B------:R-:W-:Y:S02]  /*4380*/  @UP1 USHF.R.U32.HI UR7, URZ, UR17, UR5 ;  /* 0x00000011ff071299 */ /* 0x000fe40008011605 */
[----:B------:R-:W-:Y:S02]  /*4390*/  USEL UR5, UR14, UR8, !UP0 ;  /* 0x000000080e057287 */ /* 0x000fe4000c000000 */
[----:B------:R-:W-:Y:S02]  /*43a0*/  UIMAD UR8, UR42, UR7, URZ ;  /* 0x000000072a0872a4 */ /* 0x000fe4000f8e02ff */
[----:B------:R-:W-:Y:S03]  /*43b0*/  UISETP.GE.AND UP0, UPT, UR6, UR4, UPT ;  /* 0x000000040600728c */ /* 0x000fe6000bf06270 */
[----:B------:R-:W-:Y:S01]  /*43c0*/  UMOV UR4, UR11 ;  /* 0x0000000b00047c82 */ /* 0x000fe20008000000 */
[----:B------:R-:W-:Y:S02]  /*43d0*/  UISETP.GE.OR UP0, UPT, UR5, UR8, UP0 ;  /* 0x000000080500728c */ /* 0x000fe40008706670 */
[----:B------:R-:W-:Y:S02]  /*43e0*/  USHF.R.U32.HI UR4, URZ, UR17, UR4 ;  /* 0x00000011ff047299 */ /* 0x000fe40008011604 */
[----:B------:R-:W-:Y:S02]  /*43f0*/  UIMAD.WIDE.U32 UR8, UR5, UR16, URZ ;  /* 0x00000010050872a5 */ /* 0x000fe4000f8e00ff */
[----:B------:R-:W-:Y:S04]  /*4400*/  USEL UR10, UR6, UR4, !UP1 ;  /* 0x00000004060a7287 */ /* 0x000fe8000c800000 */
[----:B------:R-:W-:Y:S01]  /*4410*/  UIADD3 UR11, UPT, UPT, -UR10, URZ, URZ ;  /* 0x000000ff0a0b7290 */ /* 0x000fe2000fffe1ff */
[----:B------:R-:W-:Y:S02]  /*4420*/  @!UP0 UMOV UR4, UR9 ;  /* 0x0000000900048c82 */ /* 0x000fe40008000000 */
[----:B------:R-:W-:Y:S02]  /*4430*/  @!UP0 USHF.R.U32.HI UR4, URZ, UR17, UR4 ;  /* 0x00000011ff048299 */ /* 0x000fe40008011604 */
[----:B------:R-:W-:Y:S02]  /*4440*/  UIMAD UR8, UR42, UR11, UR6 ;  /* 0x0000000b2a0872a4 */ /* 0x000fe4000f8e0206 */
[----:B------:R-:W-:Y:S02]  /*4450*/  @!UP0 USEL UR4, UR5, UR4, !UP1 ;  /* 0x0000000405048287 */ /* 0x000fe4000c800000 */
[----:B------:R-:W-:Y:S02]  /*4460*/  UISETP.NE.AND UP1, UPT, UR22, URZ, UPT ;  /* 0x000000ff1600728c */ /* 0x000fe4000bf25270 */
[----:B------:R-:W-:Y:S02]  /*4470*/  @!UP0 UIMAD UR8, UR7, UR8, UR4 ;  /* 0x00000008070882a4 */ /* 0x000fe4000f8e0204 */
[----:B------:R-:W-:Y:S02]  /*4480*/  @!UP0 UIADD3 UR9, UPT, UPT, UR10, -UR4, URZ ;  /* 0x800000040a098290 */ /* 0x000fe4000fffe0ff */
[----:B------:R-:W-:Y:S02]  /*4490*/  UIADD3 UR4, UPT, UPT, -UR5, URZ, URZ ;  /* 0x000000ff05047290 */ /* 0x000fe4000fffe1ff */
[----:B------:R-:W-:Y:S02]  /*44a0*/  UIADD3 UR7, UPT, UPT, -UR6, URZ, URZ ;  /* 0x000000ff06077290 */ /* 0x000fe4000fffe1ff */
[----:B------:R-:W-:Y:S02]  /*44b0*/  @!UP0 UIMAD UR6, UR9, UR42, UR5 ;  /* 0x0000002a090682a4 */ /* 0x000fe4000f8e0205 */
[----:B------:R-:W-:Y:S02]  /*44c0*/  UIMAD UR14, UR15, UR4, UR14 ;  /* 0x000000040f0e72a4 */ /* 0x000fe4000f8e020e */
[----:B------:R-:W-:Y:S01]  /*44d0*/  UIMAD UR13, UR34, UR7, UR13 ;  /* 0x00000007220d72a4 */ /* 0x000fe2000f8e020d */
[----:B------:R-:W-:Y:S02]  /*44e0*/  @!UP0 UMOV UR5, UR8 ;  /* 0x0000000800058c82 */ /* 0x000fe40008000000 */
[----:B------:R-:W-:Y:S02]  /*44f0*/  UIMAD UR14, UR5, UR15, UR14 ;  /* 0x0000000f050e72a4 */ /* 0x000fe4000f8e020e */
[----:B------:R-:W-:Y:S11]  /*4500*/  UIMAD UR13, UR6, UR34, UR13 ;  /* 0x00000022060d72a4 */ /* 0x000ff6000f8e020d */
[----:B------:R-:W-:Y:S01]  /*4510*/  @!UPT UIADD3 URZ, UPT, UPT, URZ, URZ, URZ ;  /* 0x000000fffffff290 */ /* 0x000fe2000fffe0ff */
.L_x_76:
[----:B------:R-:W3:Y:S01]  /*4520*/  @!UP3 LDCU.128 UR20, c[0x0][0xb10] ;  /* 0x00016200ff14b7ac */ /* 0x000ee20008000c00 */
[----:B------:R-:W-:Y:S04]  /*4530*/  ISETP.NE.U32.AND P0, PT, RZ, UR28, PT ;  /* 0x0000001cff007c0c */ /* 0x000fe8000bf05070 */
[----:B------:R-:W-:Y:S01]  /*4540*/  ISETP.NE.AND.EX P0, PT, RZ, UR29, PT, P0 ;  /* 0x0000001dff007c0c */ /* 0x000fe2000bf05300 */
[----:B------:R-:W4:Y:S01]  /*4550*/  @!UP3 LDCU UR5, c[0x0][0xb0c] ;  /* 0x00016180ff05b7ac */ /* 0x000f220008000800 */
[----:B------:R-:W-:Y:S02]  /*4560*/  USHF.L.U32 UR11, UR26, 0x6, URZ ;  /* 0x000000061a0b7899 */ /* 0x000fe400080006ff */
[----:B------:R-:W-:Y:S02]  /*4570*/  USHF.L.U32 UR10, UR30, 0x6, URZ ;  /* 0x000000061e0a7899 */ /* 0x000fe400080006ff */
[----:B---3--:R-:W-:Y:S07]  /*4580*/  UIMAD.WIDE.U32 UR6, UR14, UR20, URZ ;  /* 0x000000140e0672a5 */ /* 0x008fee000f8e00ff */
[----:B------:R-:W-:Y:S01]  /*4590*/  @!UP3 UMOV UR4, UR7 ;  /* 0x000000070004bc82 */ /* 0x000fe20008000000 */
[----:B----4-:R-:W-:Y:S02]  /*45a0*/  @!UP3 UISETP.NE.AND UP0, UPT, UR5, 0x1, UPT ;  /* 0x000000010500b88c */ /* 0x010fe4000bf05270 */
[----:B------:R-:W-:Y:S02]  /*45b0*/  @!UP3 USHF.R.U32.HI UR4, URZ, UR21, UR4 ;  /* 0x00000015ff04b299 */ /* 0x000fe40008011604 */
[----:B------:R-:W-:Y:S02]  /*45c0*/  UIMAD.WIDE.U32 UR6, UR13, UR23, URZ ;  /* 0x000000170d0672a5 */ /* 0x000fe4000f8e00ff */
[----:B------:R-:W-:Y:S02]  /*45d0*/  @!UP3 USEL UR8, UR14, UR4, !UP0 ;  /* 0x000000040e08b287 */ /* 0x000fe4000c000000 */
[----:B------:R-:W-:Y:S03]  /*45e0*/  @!UP3 UISETP.NE.AND UP0, UPT, UR22, 0x1, UPT ;  /* 0x000000011600b88c */ /* 0x000fe6000bf05270 */
[----:B------:R-:W-:Y:S02]  /*45f0*/  @!UP3 UMOV UR6, UR7 ;  /* 0x000000070006bc82 */ /* 0x000fe40008000000 */
[----:B------:R-:W3:Y:S02]  /*4600*/  @!UP3 LDCU UR4, c[0x0][0xb20] ;  /* 0x00016400ff04b7ac */ /* 0x000ee40008000800 */
[----:B---3--:R-:W-:Y:S04]  /*4610*/  @!UP3 USHF.R.U32.HI UR6, URZ, UR4, UR6 ;  /* 0x00000004ff06b299 */ /* 0x008fe80008011606 */
[----:B------:R-:W-:Y:S04]  /*4620*/  @!UP3 USEL UR6, UR13, UR6, !UP0 ;  /* 0x000000060d06b287 */ /* 0x000fe8000c000000 */
[----:B------:R-:W-:Y:S02]  /*4630*/  @!UP3 UIADD3 UR4, UPT, UPT, -UR8, UR6, URZ ;  /* 0x000000060804b290 */ /* 0x000fe4000fffe1ff */
[----:B------:R-:W-:Y:S02]  /*4640*/  @!UP3 UIADD3 UR6, UPT, UPT, UR8, -UR6, URZ ;  /* 0x800000060806b290 */ /* 0x000fe4000fffe0ff */
[----:B------:R-:W-:Y:S02]  /*4650*/  @!UP3 UIMAD UR14, UR4, UR5, UR14 ;  /* 0x00000005040eb2a4 */ /* 0x000fe4000f8e020e */
[----:B------:R-:W-:Y:S01]  /*4660*/  @!UP3 UIMAD UR13, UR6, UR22, UR13 ;  /* 0x00000016060db2a4 */ /* 0x000fe2000f8e020d */
[----:B------:R-:W-:Y:S11]  /*4670*/  BRA.U UP4, `(.L_x_77) ;  /* 0x0000000104107547 */ /* 0x000ff6000b800000 */
[----:B------:R-:W-:Y:S04]  /*4680*/  MOV R2, UR40 ;  /* 0x0000002800027c02 */ /* 0x000fe80008000f00 */
[----:B------:R-:W-:Y:S04]  /*4690*/  SHF.L.U32 R2, R2, 0x1f, RZ ;  /* 0x0000001f02027819 */ /* 0x000fe800000006ff */
[----:B------:R-:W3:Y:S02]  /*46a0*/  SYNCS.PHASECHK.TRANS64.TRYWAIT P1, [UR24+0x78], R2 ;  /* 0x00007802ff0075a7 */ /* 0x000ee40008021118 */
[----:B---3--:R-:W-:Y:S05]  /*46b0*/  @!P1 BRA `(.L_x_78) ;  /* 0x0000003800209947 */ /* 0x008fea0003800000 */
.L_x_77:
[----:B------:R-:W-:Y:S05]  /*46c0*/  BRA.U !UP6, `(.L_x_79) ;  /* 0x000000010e387547 */ /* 0x000fea000b800000 */
[----:B------:R-:W-:Y:S01]  /*46d0*/  UPLOP3.LUT UP1, UPT, UPT, UPT, UP5, 0x80, 0x8 ;  /* 0x000000000008789c */ /* 0x000fe20003f2f050 */
[----:B--2---:R-:W-:Y:S01]  /*46e0*/  HFMA2 R0, -RZ, RZ, 0, 5.9604644775390625e-08 ;  /* 0x00000001ff007431 */ /* 0x004fe200000001ff */
[----:B------:R-:W2:Y:S01]  /*46f0*/  LDCU.64 UR8, c[0x0][0x358] ;  /* 0x00006b00ff0877ac */ /* 0x000ea20008000a00 */
[----:B------:R-:W-:Y:S03]  /*4700*/  IMAD.MOV.U32 R53, RZ, RZ, 0x1 ;  /* 0x00000001ff357424 */ /* 0x000fe600078e00ff */
[----:B------:R-:W-:Y:S05]  /*4710*/  PLOP3.LUT P1, PT, PT, PT, UP1, 0x80, 0x8 ;  /* 0x000000000008781c */ /* 0x000fea0003f2f018 */
[----:B------:R-:W3:Y:S01]  /*4720*/  @UP1 LDCU.64 UR4, c[0x0][0x888] ;  /* 0x00011100ff0417ac */ /* 0x000ee20008000a00 */
[----:B------:R-:W-:Y:S07]  /*4730*/  @UP1 UIMAD UR6, UR36, UR28, URZ ;  /* 0x0000001c240612a4 */ /* 0x000fee000f8e02ff */
[----:B------:R-:W-:Y:S01]  /*4740*/  @!P1 PRMT R53, R0, 0x7610, R53 ;  /* 0x0000761000359816 */ /* 0x000fe20000000035 */
[----:B---3--:R-:W-:Y:S06]  /*4750*/  @UP1 UIMAD.WIDE UR4, UR6, 0x4, UR4 ;  /* 0x00000004060418a5 */ /* 0x008fec000f8e0204 */
[----:B-----5:R-:W-:Y:S01]  /*4760*/  IMAD.U32 R26, RZ, RZ, UR4 ;  /* 0x00000004ff1a7e24 */ /* 0x020fe2000f8e00ff */
[----:B------:R-:W-:Y:S04]  /*4770*/  MOV R27, UR5 ;  /* 0x00000005001b7c02 */ /* 0x000fe80008000f00 */
[----:B------:R-:W3:Y:S01]  /*4780*/  @!UP1 LDCU UR4, c[0x0][0x880] ;  /* 0x00011000ff0497ac */ /* 0x000ee20008000800 */
[----:B--2---:R4:W5:Y:S02]  /*4790*/  @P1 LDG.E R26, desc[UR8][R26.64] ;  /* 0x000000081a1a1981 */ /* 0x004964000c1e1900 */
[----:B---34-:R-:W-:Y:S07]  /*47a0*/  @!P1 IMAD.U32 R26, RZ, RZ, UR4 ;  /* 0x00000004ff1a9e24 */ /* 0x018fee000f8e00ff */
.L_x_79:
[----:B-----5:R-:W-:Y:S01]  /*47b0*/  @!P0 FSETP.EQ.AND P2, PT, R26, RZ, PT ;  /* 0x000000ff1a00820b */ /* 0x020fe20003f42000 */
[----:B------:R-:W-:Y:S01]  /*47c0*/  @!UPT UIADD3 URZ, UPT, UPT, URZ, URZ, URZ ;  /* 0x000000fffffff290 */ /* 0x000fe2000fffe0ff */
[----:B------:R-:W-:Y:S11]  /*47d0*/  @!P0 BRA `(.L_x_80) ;  /* 0x0000000000148947 */ /* 0x000ff60003800000 */
[----:B------:R-:W-:Y:S02]  /*47e0*/  LOP3.LUT P0, RZ, R53, 0xff, RZ, 0xc0, !PT ;  /* 0x000000ff35ff7812 */ /* 0x000fe4000780c0ff */
[----:B------:R-:W-:Y:S04]  /*47f0*/  PLOP3.LUT P2, PT, PT, PT, UP1, 0x80, 0x8 ;  /* 0x000000000008781c */ /* 0x000fe80003f4f018 */
[----:B------:R-:W-:Y:S07]  /*4800*/  PLOP3.LUT P2, PT, P2, PT, PT, 0x8, 0x80 ;  /* 0x000000000080781c */ /* 0x000fee000174e170 */
[----:B------:R-:W-:Y:S11]  /*4810*/  @P0 FSETP.EQ.AND P2, PT, R26, RZ, PT ;  /* 0x000000ff1a00020b */ /* 0x000ff60003f42000 */
[----:B------:R-:W-:Y:S02]  /*4820*/  @!UPT UIADD3 URZ, UPT, UPT, URZ, URZ, URZ ;  /* 0x000000fffffff290 */ /* 0x000fe4000fffe0ff */
.L_x_80:
[----:B------:R-:W-:Y:S01]  /*4830*/  ULEA UR4, UR25, UR24, 0x3 ;  /* 0x0000001819047291 */ /* 0x000fe2000f8e18ff */
[----:B--2---:R-:W-:Y:S02]  /*4840*/  SHF.L.U32 R2, R11, 0x1f, RZ ;  /* 0x0000001f0b027819 */ /* 0x004fe400000006ff */
[----:B------:R-:W-:Y:S04]  /*4850*/  ELECT P1, URZ, PT ;  /* 0x0000000000ff782f */ /* 0x000fe80003820000 */
[----:B------:R-:W-:Y:S02]  /*4860*/  PLOP3.LUT P1, PT, P2, P1, PT, 0xf2, 0x2f ;  /* 0x00000000002f781c */ /* 0x000fe40001723e72 */
[----:B------:R-:W2:Y:S02]  /*4870*/  SYNCS.PHASECHK.TRANS64.TRYWAIT P0, [UR4+0x58], R2 ;  /* 0x00005802ff0075a7 */ /* 0x000ea40008001104 */
[----:B--2---:R-:W-:Y:S09]  /*4880*/  @!P0 BRA `(.L_x_81) ;  /* 0x0000003400c48947 */ /* 0x004ff20003800000 */
.L_x_152:
[----:B------:R-:W-:Y:S01]  /*4890*/  VOTEU.ALL UP0, P1 ;  /* 0x0000000000ff7886 */ /* 0x000fe20000800000 */
[----:B--2---:R-:W-:Y:S01]  /*48a0*/  @!P1 IADD3 R2, P0, PT, R12, 0x580, RZ ;  /* 0x000005800c029810 */ /* 0x004fe20007f1e0ff */
[----:B------:R-:W-:Y:S01]  /*48b0*/  UIADD3 UR9, UPT, UPT, UR4, 0x40, URZ ;  /* 0x0000004004097890 */ /* 0x000fe2000fffe0ff */
[----:B------:R-:W-:Y:S01]  /*48c0*/  VIADD R10, R10, 0x1 ;  /* 0x000000010a0a7836 */ /* 0x000fe20000000000 */
[----:B------:R-:W-:Y:S01]  /*48d0*/  UMOV UR22, 0x0 ;  /* 0x0000000000167882 */ /* 0x000fe20000000000 */
[----:B------:R-:W-:Y:S01]  /*48e0*/  @!UP0 ULEA UR5, UR25, UR24, 0xd ;  /* 0x0000001819058291 */ /* 0x000fe2000f8e68ff */
[----:B------:R-:W-:Y:S01]  /*48f0*/  @!P1 IMAD.X R0, RZ, RZ, R13, P0 ;  /* 0x000000ffff009224 */ /* 0x000fe200000e060d */
[----:B------:R-:W-:Y:S01]  /*4900*/  @!P1 R2UR UR7, R2 ;  /* 0x00000000020792ca */ /* 0x000fe200000e0000 */
[----:B------:R-:W-:Y:S01]  /*4910*/  @!P1 IMAD.MOV.U32 R2, RZ, RZ, 0x2000 ;  /* 0x00002000ff029424 */ /* 0x000fe200078e00ff */
[----:B------:R-:W-:Y:S02]  /*4920*/  @!UP0 UIADD3 UR8, UPT, UPT, UR5, 0x400, URZ ;  /* 0x0000040005088890 */ /* 0x000fe4000fffe0ff */
[----:B------:R-:W-:Y:S01]  /*4930*/  UIADD3 UR5, UPT, UPT, UR25, 0x1, URZ ;  /* 0x0000000119057890 */ /* 0x000fe2000fffe0ff */
[----:B------:R-:W-:Y:S01]  /*4940*/  UMOV UR23, 0x10000000 ;  /* 0x1000000000177882 */ /* 0x000fe20000000000 */
[----:B------:R-:W-:Y:S02]  /*4950*/  UMOV UR12, UR36 ;  /* 0x00000024000c7c82 */ /* 0x000fe40008000000 */
[----:B------:R-:W-:Y:S04]  /*4960*/  UISETP.NE.AND UP0, UPT, UR5, 0x3, UPT ;  /* 0x000000030500788c */ /* 0x000fe8000bf05270 */
[----:B------:R-:W-:Y:S01]  /*4970*/  USEL UR6, UR5, URZ, UP0 ;  /* 0x000000ff05067287 */ /* 0x000fe20008000000 */
[----:B------:R-:W-:Y:S01]  /*4980*/  @!P1 R2UR UR5, R0 ;  /* 0x00000000000592ca */ /* 0x000fe200000e0000 */
[----:B------:R-:W-:Y:S01]  /*4990*/  IMAD.U32 R4, RZ, RZ, UR7 ;  /* 0x00000007ff047e24 */ /* 0x000fe2000f8e00ff */
[----:B------:R-:W-:Y:S02]  /*49a0*/  USEL UR20, URZ, 0x1, UP0 ;  /* 0x00000001ff147887 */ /* 0x000fe40008000000 */
[----:B------:R-:W-:Y:S01]  /*49b0*/  VOTEU.ALL UP0, P1 ;  /* 0x0000000000ff7886 */ /* 0x000fe20000800000 */
[----:B------:R-:W-:Y:S01]  /*49c0*/  UPRMT UR7, UR54, 0x654, UR9 ;  /* 0x0000065436077896 */ /* 0x000fe20008000009 */
[----:B------:R-:W-:Y:S02]  /*49d0*/  @!P1 R2UR UR18, R4 ;  /* 0x00000000041292ca */ /* 0x000fe400000e0000 */
[----:B------:R-:W-:Y:S04]  /*49e0*/  LOP3.LUT R11, R11, UR20, RZ, 0x3c, !PT ;  /* 0x000000140b0b7c12 */ /* 0x000fe8000f8e3cff */
[----:B------:R-:W-:Y:S01]  /*49f0*/  SHF.L.U32 R0, R11, 0x1f, RZ ;  /* 0x0000001f0b007819 */ /* 0x000fe200000006ff */
[----:B------:R-:W-:Y:S01]  /*4a00*/  IMAD.U32 R5, RZ, RZ, UR5 ;  /* 0x00000005ff057e24 */ /* 0x000fe2000f8e00ff */
[----:B------:R-:W-:Y:S04]  /*4a10*/  ULEA UR5, UR6, UR24, 0x3 ;  /* 0x0000001806057291 */ /* 0x000fe8000f8e18ff */
[----:B------:R-:W-:Y:S11]  /*4a20*/  @!P1 R2UR UR19, R5 ;  /* 0x00000000051392ca */ /* 0x000ff600000e0000 */
[----:B------:R-:W-:Y:S02]  /*4a30*/  @!UPT UIADD3 URZ, UPT, UPT, URZ, URZ, URZ ;  /* 0x000000fffffff290 */ /* 0x000fe4000fffe0ff */
[----:B------:R2:W-:Y:S01]  /*4a40*/  @!UP0 UTMALDG.3D [UR8], [UR18], desc[UR22] ;  /* 0x00001608120085b4 */ /* 0x0005e20008011000 */
[----:B------:R2:W-:Y:S01]  /*4a50*/  @!P1 SYNCS.ARRIVE.TRANS64.RED.A0TR RZ, [UR4+0x40], R2 ;  /* 0x00004002ffff99a7 */ /* 0x0005e20008300404 */
[----:B------:R-:W-:Y:S01]  /*4a60*/  SYNCS.ARRIVE.TRANS64.RED.A1T0 RZ, [UR7], RZ ;  /* 0x000000ffffff79a7 */ /* 0x000fe20008100407 */
[----:B------:R-:W3:Y:S02]  /*4a70*/  SYNCS.PHASECHK.TRANS64.TRYWAIT P0, [UR5+0x58], R0 ;  /* 0x00005800ff0075a7 */ /* 0x000ee40008001105 */
[----:B--23--:R-:W-:Y:S05]  /*4a80*/  @!P0 BRA `(.L_x_82) ;  /* 0x00000034005c8947 */ /* 0x00cfea0003800000 */
.L_x_154:
[----:B------:R-:W-:Y:S01]  /*4a90*/  UIADD3 UR9, UPT, UPT, UR5, 0x40, URZ ;  /* 0x0000004005097890 */ /* 0x000fe2000fffe0ff */
[----:B--2---:R-:W-:Y:S01]  /*4aa0*/  @!P1 IADD3 R2, P0, PT, R12, 0x580, RZ ;  /* 0x000005800c029810 */ /* 0x004fe20007f1e0ff */
[----:B------:R-:W-:Y:S01]  /*4ab0*/  UPLOP3.LUT UP4, UPT, UPT, UPT, UPT, 0x80, 0x8 ;  /* 0x000000000008789c */ /* 0x000fe20003f8f070 */
[----:B------:R-:W-:Y:S01]  /*4ac0*/  R2UR UR22, R55 ;  /* 0x00000000371672ca */ /* 0x000fe200000e0000 */
[----:B------:R-:W-:Y:S01]  /*4ad0*/  UMOV UR20, 0x0 ;  /* 0x0000000000147882 */ /* 0x000fe20000000000 */
[----:B------:R-:W-:Y:S01]  /*4ae0*/  UMOV UR21, 0x10000000 ;  /* 0x1000000000157882 */ /* 0x000fe20000000000 */
[----:B------:R-:W-:Y:S01]  /*4af0*/  UMOV UR12, UR36 ;  /* 0x00000024000c7c82 */ /* 0x000fe20008000000 */
[----:B------:R-:W-:Y:S01]  /*4b00*/  VOTEU.ALL UP0, P1 ;  /* 0x0000000000ff7886 */ /* 0x000fe20000800000 */
[----:B------:R-:W-:Y:S01]  /*4b10*/  @!P1 IMAD.X R0, RZ, RZ, R13, P0 ;  /* 0x000000ffff009224 */ /* 0x000fe200000e060d */
[----:B------:R-:W-:Y:S01]  /*4b20*/  R2UR UR19, R56 ;  /* 0x00000000381372ca */ /* 0x000fe200000e0000 */
[----:B------:R-:W-:Y:S01]  /*4b30*/  UMOV UR36, UR27 ;  /* 0x0000001b00247c82 */ /* 0x000fe20008000000 */
[C---:B------:R-:W-:Y:S01]  /*4b40*/  ISETP.NE.AND P0, PT, R10.reuse, 0x2, PT ;  /* 0x000000020a00780c */ /* 0x040fe20003f05270 */
[----:B------:R-:W-:Y:S02]  /*4b50*/  @!UP0 ULEA UR4, UR6, UR24, 0xd ;  /* 0x0000001806048291 */ /* 0x000fe4000f8e68ff */
[----:B------:R-:W-:Y:S01]  /*4b60*/  @!UP0 UIADD3 UR10, UPT, UPT, UR10, 0x20, URZ ;  /* 0x000000200a0a8890 */ /* 0x000fe2000fffe0ff */
[----:B------:R-:W-:Y:S01]  /*4b70*/  SEL R10, R10, RZ, P0 ;  /* 0x000000ff0a0a7207 */ /* 0x000fe20000000000 */
[----:B------:R-:W-:Y:S02]  /*4b80*/  @!UP0 UIADD3 UR8, UPT, UPT, UR4, 0x400, URZ ;  /* 0x0000040004088890 */ /* 0x000fe4000fffe0ff */
[----:B------:R-:W-:Y:S01]  /*4b90*/  UIADD3 UR4, UPT, UPT, UR6, 0x1, URZ ;  /* 0x0000000106047890 */ /* 0x000fe2000fffe0ff */
[----:B------:R-:W-:Y:S01]  /*4ba0*/  @!P1 R2UR UR6, R2 ;  /* 0x00000000020692ca */ /* 0x000fe200000e0000 */
[----:B------:R-:W-:Y:S02]  /*4bb0*/  UIADD3 UR30, UPT, UPT, UR13, UR22, URZ ;  /* 0x000000160d1e7290 */ /* 0x000fe4000fffe0ff */
[----:B------:R-:W-:Y:S02]  /*4bc0*/  UISETP.NE.AND UP0, UPT, UR4, 0x3, UPT ;  /* 0x000000030400788c */ /* 0x000fe4000bf05270 */
[----:B------:R-:W-:Y:S02]  /*4bd0*/  UIADD3 UR26, UPT, UPT, UR14, UR19, URZ ;  /* 0x000000130e1a7290 */ /* 0x000fe4000fffe0ff */
[----:B------:R-:W-:Y:S01]  /*4be0*/  USEL UR25, UR4, URZ, UP0 ;  /* 0x000000ff04197287 */ /* 0x000fe20008000000 */
[----:B------:R-:W-:Y:S01]  /*4bf0*/  @!P1 R2UR UR4, R0 ;  /* 0x00000000000492ca */ /* 0x000fe200000e0000 */
[----:B------:R-:W-:Y:S01]  /*4c00*/  USEL UR18, URZ, 0x1, UP0 ;  /* 0x00000001ff127887 */ /* 0x000fe20008000000 */
[----:B------:R-:W-:Y:S01]  /*4c10*/  SEL R0, RZ, 0x1, P0 ;  /* 0x00000001ff007807 */ /* 0x000fe20000000000 */
[----:B------:R-:W-:Y:S02]  /*4c20*/  VOTEU.ALL UP0, P1 ;  /* 0x0000000000ff7886 */ /* 0x000fe40000800000 */
[----:B------:R-:W-:Y:S01]  /*4c30*/  IMAD.U32 R4, RZ, RZ, UR6 ;  /* 0x00000006ff047e24 */ /* 0x000fe2000f8e00ff */
[----:B------:R-:W-:Y:S02]  /*4c40*/  LOP3.LUT R9, R9, R0, RZ, 0x3c, !PT ;  /* 0x0000000009097212 */ /* 0x000fe400078e3cff */
[----:B------:R-:W-:Y:S02]  /*4c50*/  LOP3.LUT R11, R11, UR18, RZ, 0x3c, !PT ;  /* 0x000000120b0b7c12 */ /* 0x000fe4000f8e3cff */
[----:B------:R-:W-:Y:S03]  /*4c60*/  @!P1 R2UR UR6, R4 ;  /* 0x00000000040692ca */ /* 0x000fe600000e0000 */
[----:B------:R-:W-:Y:S01]  /*4c70*/  IMAD.U32 R5, RZ, RZ, UR4 ;  /* 0x00000004ff057e24 */ /* 0x000fe2000f8e00ff */
[----:B------:R-:W-:Y:S04]  /*4c80*/  UPRMT UR4, UR54, 0x654, UR9 ;  /* 0x0000065436047896 */ /* 0x000fe80008000009 */
[----:B------:R-:W-:Y:S11]  /*4c90*/  @!P1 R2UR UR7, R5 ;  /* 0x00000000050792ca */ /* 0x000ff600000e0000 */
[----:B------:R-:W-:Y:S02]  /*4ca0*/  @!UPT UIADD3 URZ, UPT, UPT, URZ, URZ, URZ ;  /* 0x000000fffffff290 */ /* 0x000fe4000fffe0ff */
[----:B------:R2:W-:Y:S01]  /*4cb0*/  @!UP0 UTMALDG.3D [UR8], [UR6], desc[UR20] ;  /* 0x00001408060085b4 */ /* 0x0005e20008011000 */
[----:B------:R2:W-:Y:S01]  /*4cc0*/  @!P1 SYNCS.ARRIVE.TRANS64.RED.A0TR RZ, [UR5+0x40], R3 ;  /* 0x00004003ffff99a7 */ /* 0x0005e20008300405 */
[----:B------:R-:W-:Y:S01]  /*4cd0*/  SYNCS.ARRIVE.TRANS64.RED.A1T0 RZ, [UR4], RZ ;  /* 0x000000ffffff79a7 */ /* 0x000fe20008100404 */
[----:B------:R-:W-:Y:S05]  /*4ce0*/  BRA.U UP2, `(.L_x_83) ;  /* 0xfffffff102d07547 */ /* 0x000fea000b83ffff */
[----:B------:R-:W-:Y:S01]  /*4cf0*/  UIADD3 UR24, UPT, UPT, UR24, 0x58, URZ ;  /* 0x0000005818187890 */ /* 0x000fe2000fffe0ff */
[----:B------:R-:W-:-:S03]  /*4d00*/  SHF.L.U32 R2, R11, 0x1f, RZ ;  /* 0x0000001f0b027819 */ /* 0x000fc600000006ff */
[----:B------:R-:W-:-:S09]  /*4d10*/  ULEA UR4, UR25, UR24, 0x3 ;  /* 0x0000001819047291 */ /* 0x000fd2000f8e18ff */
[----:B------:R-:W3:Y:S02]  /*4d20*/  SYNCS.PHASECHK.TRANS64.TRYWAIT P0, [UR4], R2 ;  /* 0x00000002ff0075a7 */ /* 0x000ee40008001104 */
[----:B---3--:R-:W-:Y:S05]  /*4d30*/  @!P0 BRA `(.L_x_84) ;  /* 0x0000003000c88947 */ /* 0x008fea0003800000 */
.L_x_156:
[----:B------:R-:W-:-:S04]  /*4d40*/  UIADD3 UR4, UPT, UPT, UR25, 0x1, URZ ;  /* 0x0000000119047890 */ /* 0x000fc8000fffe0ff */
[----:B------:R-:W-:-:S04]  /*4d50*/  UISETP.NE.AND UP0, UPT, UR4, 0x3, UPT ;  /* 0x000000030400788c */ /* 0x000fc8000bf05270 */
[----:B--2---:R-:W-:Y:S02]  /*4d60*/  USEL UR6, URZ, 0x1, UP0 ;  /* 0x00000001ff067887 */ /* 0x004fe40008000000 */
[----:B------:R-:W-:-:S04]  /*4d70*/  USEL UR4, UR4, URZ, UP0 ;  /* 0x000000ff04047287 */ /* 0x000fc80008000000 */
[----:B------:R-:W-:Y:S01]  /*4d80*/  ULEA UR5, UR4, UR24, 0x3 ;  /* 0x0000001804057291 */ /* 0x000fe2000f8e18ff */
[----:B------:R-:W-:-:S04]  /*4d90*/  LOP3.LUT R11, R11, UR6, RZ, 0x3c, !PT ;  /* 0x000000060b0b7c12 */ /* 0x000fc8000f8e3cff */
[----:B---3--:R-:W-:-:S04]  /*4da0*/  SHF.L.U32 R2, R11, 0x1f, RZ ;  /* 0x0000001f0b027819 */ /* 0x008fc800000006ff */
[----:B------:R-:W2:Y:S02]  /*4db0*/  SYNCS.PHASECHK.TRANS64.TRYWAIT P0, [UR5], R2 ;  /* 0x00000002ff0075a7 */ /* 0x000ea40008001105 */
[----:B--2---:R-:W-:Y:S05]  /*4dc0*/  @!P0 BRA `(.L_x_85) ;  /* 0x0000003000bc8947 */ /* 0x004fea0003800000 */
.L_x_158:
[----:B------:R-:W-:-:S04]  /*4dd0*/  UIADD3 UR4, UPT, UPT, UR4, 0x1, URZ ;  /* 0x0000000104047890 */ /* 0x000fc8000fffe0ff */
[----:B------:R-:W-:-:S04]  /*4de0*/  UISETP.NE.AND UP0, UPT, UR4, 0x3, UPT ;  /* 0x000000030400788c */ /* 0x000fc8000bf05270 */
[----:B------:R-:W-:Y:S02]  /*4df0*/  USEL UR5, URZ, 0x1, UP0 ;  /* 0x00000001ff057887 */ /* 0x000fe40008000000 */
[----:B------:R-:W-:-:S04]  /*4e00*/  USEL UR4, UR4, URZ, UP0 ;  /* 0x000000ff04047287 */ /* 0x000fc80008000000 */
[----:B------:R-:W-:Y:S01]  /*4e10*/  ULEA UR4, UR4, UR24, 0x3 ;  /* 0x0000001804047291 */ /* 0x000fe2000f8e18ff */
[----:B--2---:R-:W-:-:S04]  /*4e20*/  LOP3.LUT R2, R11, UR5, RZ, 0x3c, !PT ;  /* 0x000000050b027c12 */ /* 0x004fc8000f8e3cff */
[----:B------:R-:W-:Y:S01]  /*4e30*/  SHF.L.U32 R2, R2, 0x1f, RZ ;  /* 0x0000001f02027819 */ /* 0x000fe200000006ff */
[----:B------:R-:W-:-:S07]  /*4e40*/  IMAD.U32 R0, RZ, RZ, UR4 ;  /* 0x00000004ff007e24 */ /* 0x000fce000f8e00ff */
.L_x_86:
[----:B--2---:R2:W3:Y:S02]  /*4e50*/  SYNCS.PHASECHK.TRANS64.TRYWAIT P0, [R0+URZ], R2 ;  /* 0x00000002000075a7 */ /* 0x0044e400080011ff */
[----:B---3--:R-:W-:Y:S05]  /*4e60*/  @!P0 NANOSLEEP.SYNCS 0x989680 ;  /* 0x009896800000895d */ /* 0x008fea0003900000 */
[----:B------:R-:W3:Y:S02]  /*4e70*/  @!P0 SYNCS.PHASECHK.TRANS64 P0, [R0+URZ], R2 ;  /* 0x00000002000085a7 */ /* 0x000ee400080010ff */
[----:B-1-3--:R-:W-:Y:S05]  /*4e80*/  @P0 EXIT ;  /* 0x000000000000094d */ /* 0x00afea0003800000 */
[----:B------:R-:W-:Y:S05]  /*4e90*/  BRA `(.L_x_86) ;  /* 0xfffffffc00ec7947 */ /* 0x000fea000383ffff */
.L_x_74:
[----:B------:R-:W-:-:S06]  /*4ea0*/  UISETP.GE.AND UP0, UPT, UR18, 0x4, UPT ;  /* 0x000000041200788c */ /* 0x000fcc000bf06270 */
[----:B------:R-:W-:-:S13]  /*4eb0*/  PLOP3.LUT P0, PT, PT, PT, UP0, 0x80, 0x8 ;  /* 0x000000000008781c */ /* 0x000fda0003f0f008 */
[----:B-1----:R-:W-:Y:S05]  /*4ec0*/  @!P0 EXIT ;  /* 0x000000000000894d */ /* 0x002fea0003800000 */
[----:B------:R-:W-:Y:S01]  /*4ed0*/  BAR.SYNC.DEFER_BLOCKING 0x6, 0xa0 ;  /* 0x0182800000007b1d */ /* 0x000fe20000010000 */
[C---:B------:R-:W-:Y:S01]  /*4ee0*/  IMAD.SHL.U32 R4, R64.reuse, 0x20, RZ ;  /* 0x0000002040047824 */ /* 0x040fe200078e00ff */
[C---:B------:R-:W-:Y:S01]  /*4ef0*/  R2P PR, R64.reuse, 0x6 ;  /* 0x0000000640007804 */ /* 0x040fe20000000000 */
[C---:B------:R-:W-:Y:S01]  /*4f00*/  IMAD.SHL.U32 R2, R64.reuse, 0x4, RZ ;  /* 0x0000000440027824 */ /* 0x040fe200078e00ff */
[----:B------:R-:W-:Y:S01]  /*4f10*/  CS2R R60, SRZ ;  /* 0x00000000003c7805 */ /* 0x000fe2000001ff00 */
[----:B------:R-:W-:Y:S01]  /*4f20*/  IMAD.U32 R23, R64, 0x10000, RZ ;  /* 0x0001000040177824 */ /* 0x000fe200078e00ff */
[----:B------:R-:W-:Y:S01]  /*4f30*/  UMOV UR44, 0x400 ;  /* 0x00000400002c7882 */ /* 0x000fe20000000000 */
[----:B------:R-:W1:Y:S01]  /*4f40*/  LDCU.64 UR4, c[0x0][0x890] ;  /* 0x00011200ff0477ac */ /* 0x000e620008000a00 */
[----:B------:R-:W2:Y:S01]  /*4f50*/  LDC.64 R50, c[0x0][0x8b0] ;  /* 0x00022c00ff327b82 */ /* 0x000ea20000000a00 */
[----:B------:R-:W-:Y:S01]  /*4f60*/  LOP3.LUT R3, R4, 0xe0, RZ, 0xc0, !PT ;  /* 0x000000e004037812 */ /* 0x000fe200078ec0ff */
[----:B------:R-:W-:Y:S01]  /*4f70*/  IMAD.SHL.U32 R52, R64, 0x10, RZ ;  /* 0x0000001040347824 */ /* 0x000fe200078e00ff */
[----:B------:R-:W-:Y:S01]  /*4f80*/  ULEA UR44, UR54, UR44, 0x18 ;  /* 0x0000002c362c7291 */ /* 0x000fe2000f8ec0ff */
[----:B------:R-:W-:Y:S01]  /*4f90*/  LOP3.LUT R4, R4, 0x100, RZ, 0xc0, !PT ;  /* 0x0000010004047812 */ /* 0x000fe200078ec0ff */
[----:B------:R-:W-:Y:S01]  /*4fa0*/  IMAD.MOV.U32 R63, RZ, RZ, 0x8 ;  /* 0x00000008ff3f7424 */ /* 0x000fe200078e00ff */
[----:B------:R-:W-:Y:S01]  /*4fb0*/  LOP3.LUT R2, R3, 0x1c, R2, 0xf8, !PT ;  /* 0x0000001c03027812 */ /* 0x000fe200078ef802 */
[----:B------:R-:W-:Y:S01]  /*4fc0*/  IMAD.MOV.U32 R62, RZ, RZ, 0x10 ;  /* 0x00000010ff3e7424 */ /* 0x000fe200078e00ff */
[----:B------:R-:W3:Y:S01]  /*4fd0*/  LDC.64 R48, c[0x0][0x8a8] ;  /* 0x00022a00ff307b82 */ /* 0x000ee20000000a00 */
[----:B------:R-:W-:Y:S01]  /*4fe0*/  SHF.R.U32.HI R3, RZ, 0x2, R64 ;  /* 0x00000002ff037819 */ /* 0x000fe20000011640 */
[----:B------:R-:W-:Y:S01]  /*4ff0*/  IMAD.MOV.U32 R22, RZ, RZ, RZ ;  /* 0x000000ffff167224 */ /* 0x000fe200078e00ff */
[----:B------:R-:W-:Y:S01]  /*5000*/  LOP3.LUT R23, R23, 0x600000, RZ, 0xc0, !PT ;  /* 0x0060000017177812 */ /* 0x000fe200078ec0ff */
[----:B------:R-:W-:Y:S01]  /*5010*/  IMAD.MOV.U32 R59, RZ, RZ, RZ ;  /* 0x000000ffff3b7224 */ /* 0x000fe200078e00ff */
[----:B------:R-:W-:Y:S01]  /*5020*/  LOP3.LUT R52, R4, 0x600, R52, 0xf8, !PT ;  /* 0x0000060004347812 */ /* 0x000fe200078ef834 */
[----:B------:R-:W4:Y:S01]  /*5030*/  LDCU UR63, c[0x0][0x370] ;  /* 0x00006e00ff3f77ac */ /* 0x000f220008000800 */
[----:B------:R-:W-:Y:S01]  /*5040*/  LOP3.LUT R2, R2, 0x4, R3, 0x78, !PT ;  /* 0x0000000402027812 */ /* 0x000fe200078e7803 */
[----:B------:R-:W4:Y:S01]  /*5050*/  LDS R0, [UR44+0x130] ;  /* 0x0001302cff007984 */ /* 0x000f220008000800 */
[----:B-1----:R-:W-:Y:S01]  /*5060*/  IMAD.U32 R66, RZ, RZ, UR4 ;  /* 0x00000004ff427e24 */ /* 0x002fe2000f8e00ff */
[----:B------:R-:W-:Y:S01]  /*5070*/  UIADD3 UR4, UPT, UPT, UR44, 0x400, URZ ;  /* 0x000004002c047890 */ /* 0x000fe2000fffe0ff */
[----:B------:R-:W-:Y:S01]  /*5080*/  LOP3.LUT R52, R52, R2, RZ, 0xfc, !PT ;  /* 0x0000000234347212 */ /* 0x000fe200078efcff */
[----:B------:R-:W-:Y:S01]  /*5090*/  IMAD.U32 R65, RZ, RZ, UR5 ;  /* 0x00000005ff417e24 */ /* 0x000fe2000f8e00ff */
[----:B------:R-:W-:Y:S01]  /*50a0*/  LOP3.LUT R64, R64, 0x60, RZ, 0xc0, !PT ;  /* 0x0000006040407812 */ /* 0x000fe200078ec0ff */
[----:B------:R-:W1:Y:S01]  /*50b0*/  LDCU UR43, c[0x0][0xb0c] ;  /* 0x00016180ff2b77ac */ /* 0x000e620008000800 */
[----:B------:R-:W-:Y:S01]  /*50c0*/  SEL R63, R63, 0xfffffff8, !P1 ;  /* 0xfffffff83f3f7807 */ /* 0x000fe20004800000 */
[----:B------:R-:W-:Y:S01]  /*50d0*/  IMAD.U32 R68, RZ, RZ, UR4 ;  /* 0x00000004ff447e24 */ /* 0x000fe2000f8e00ff */
[----:B------:R-:W-:Y:S01]  /*50e0*/  SEL R62, R62, 0xfffffff0, !P2 ;  /* 0xfffffff03e3e7807 */ /* 0x000fe20005000000 */
[----:B------:R-:W1:Y:S01]  /*50f0*/  LDCU UR39, c[0x0][0xb30] ;  /* 0x00016600ff2777ac */ /* 0x000e620008000800 */
[----:B------:R-:W1:Y:S01]  /*5100*/  LDCU.64 UR60, c[0x0][0x888] ;  /* 0x00011100ff3c77ac */ /* 0x000e620008000a00 */
[----:B------:R-:W1:Y:S01]  /*5110*/  LDCU.64 UR40, c[0x0][0xb28] ;  /* 0x00016500ff2877ac */ /* 0x000e620008000a00 */
[----:B------:R-:W1:Y:S01]  /*5120*/  LDCU.128 UR56, c[0x0][0xb10] ;  /* 0x00016200ff3877ac */ /* 0x000e620008000c00 */
[----:B------:R-:W1:Y:S01]  /*5130*/  LDCU UR62, c[0x0][0x374] ;  /* 0x00006e80ff3e77ac */ /* 0x000e620008000800 */
[----:B------:R-:W-:Y:S01]  /*5140*/  UMOV UR55, 0x1 ;  /* 0x0000000100377882 */ /* 0x000fe20000000000 */
[----:B------:R-:W-:Y:S01]  /*5150*/  UMOV UR46, URZ ;  /* 0x000000ff002e7c82 */ /* 0x000fe20008000000 */
[----:B------:R-:W-:Y:S01]  /*5160*/  UMOV UR53, URZ ;  /* 0x000000ff00357c82 */ /* 0x000fe20008000000 */
[----:B------:R-:W-:Y:S01]  /*5170*/  UMOV UR52, URZ ;  /* 0x000000ff00347c82 */ /* 0x000fe20008000000 */
[----:B-1234-:R-:W-:-:S07]  /*5180*/  IMAD.IADD R23, R0, 0x1, R23 ;  /* 0x0000000100177824 */ /* 0x01efce00078e0217 */
.L_x_117:
[C---:B------:R-:W-:Y:S02]  /*5190*/  LEA R0, R59.reuse, UR44, 0x3 ;  /* 0x0000002c3b007c11 */ /* 0x040fe4000f8e18ff */
[----:B------:R-:W-:Y:S02]  /*51a0*/  SHF.L.U32 R2, R60, 0x1f, RZ ;  /* 0x0000001f3c027819 */ /* 0x000fe400000006ff */
[----:B------:R-:W-:Y:S02]  /*51b0*/  LEA R4, R59, UR44, 0x4 ;  /* 0x0000002c3b047c11 */ /* 0x000fe4000f8e20ff */
[----:B------:R-:W1:Y:S02]  /*51c0*/  SYNCS.PHASECHK.TRANS64.TRYWAIT P0, [R0+URZ+0x80], R2 ;  /* 0x00008002000075a7 */ /* 0x000e6400080011ff */
[----:B-1----:R-:W-:Y:S05]  /*51d0*/  @!P0 BRA `(.L_x_87) ;  /* 0x0000002c00d08947 */ /* 0x002fea0003800000 */
.L_x_159:
[----:B------:R-:W-:Y:S01]  /*51e0*/  R2UR UR7, R67 ;  /* 0x00000000430772ca */ /* 0x000fe200000e0000 */
[----:B------:R-:W2:Y:S01]  /*51f0*/  LDS.128 R4, [R4+0x110] ;  /* 0x0001100004047984 */ /* 0x000ea20000000c00 */
[----:B-1----:R-:W-:Y:S01]  /*5200*/  VIADD R0, R0, 0x90 ;  /* 0x0000009000007836 */ /* 0x002fe20000000000 */
[----:B------:R-:W-:Y:S04]  /*5210*/  UISETP.GE.AND UP0, UPT, UR42, 0x1, UPT ;  /* 0x000000012a00788c */ /* 0x000fe8000bf06270 */
[----:B------:R-:W-:Y:S01]  /*5220*/  PRMT R0, RZ, 0x654, R0 ;  /* 0x00000654ff007816 */ /* 0x000fe20000000000 */
[----:B------:R-:W-:Y:S01]  /*5230*/  @!PT LDS RZ, [RZ] ;  /* 0x00000000fffff984 */ /* 0x000fe20000000800 */
[----:B------:R-:W-:Y:S01]  /*5240*/  @!PT LDS RZ, [RZ] ;  /* 0x00000000fffff984 */ /* 0x000fe20000000800 */
[----:B------:R-:W-:Y:S01]  /*5250*/  @!PT LDS RZ, [RZ] ;  /* 0x00000000fffff984 */ /* 0x000fe20000000800 */
[----:B------:R-:W-:Y:S01]  /*5260*/  @!PT LDS RZ, [RZ] ;  /* 0x00000000fffff984 */ /* 0x000fe20000000800 */
[----:B------:R1:W-:Y:S06]  /*5270*/  MEMBAR.ALL.CTA ;  /* 0x0000000000007992 */ /* 0x0003ec0000008000 */
[----:B-1----:R-:W1:Y:S02]  /*5280*/  FENCE.VIEW.ASYNC.S ;  /* 0x00000000000073c6 */ /* 0x002e640000000000 */
[----:B-1----:R1:W-:Y:S01]  /*5290*/  SYNCS.ARRIVE.TRANS64.RED.A1T0 RZ, [R0+URZ], RZ ;  /* 0x000000ff00ff79a7 */ /* 0x0023e200081004ff */
[----:B--2---:R-:W-:Y:S11]  /*52a0*/  LOP3.LUT P0, RZ, R6, 0x1, RZ, 0xc0, !PT ;  /* 0x0000000106ff7812 */ /* 0x004ff6000780c0ff */
[----:B------:R-:W-:Y:S02]  /*52b0*/  @!UPT UIADD3 URZ, UPT, UPT, URZ, URZ, URZ ;  /* 0x000000fffffff290 */ /* 0x000fe4000fffe0ff */
[----:B------:R-:W-:Y:S01]  /*52c0*/  VOTEU.ANY UP1, P0 ;  /* 0x0000000000ff7886 */ /* 0x000fe20000020100 */
[----:B------:R-:W-:Y:S01]  /*52d0*/  PLOP3.LUT P0, PT, PT, PT, UP1, 0x80, 0x8 ;  /* 0x000000000008781c */ /* 0x000fe20003f0f018 */
[----:B------:R-:W-:Y:S06]  /*52e0*/  UP2UR UR4, UPR, URZ, 0x2 ;  /* 0x00000002ff047883 */ /* 0x000fec0008000000 */
[----:B------:R-:W-:Y:S06]  /*52f0*/  IMAD.U32 R69, RZ, RZ, UR4 ;  /* 0x00000004ff457e24 */ /* 0x000fec000f8e00ff */
[----:B------:R-:W-:Y:S02]  /*5300*/  @P0 SHF.R.U32.HI R2, RZ, 0x10, R5 ;  /* 0x00000010ff020819 */ /* 0x000fe40000011605 */
[----:B------:R-:W-:Y:S02]  /*5310*/  @P0 MOV R3, R4 ;  /* 0x0000000400030202 */ /* 0x000fe40000000f00 */
[----:B------:R-:W-:Y:S02]  /*5320*/  @P0 R2UR UR4, R2 ;  /* 0x00000000020402ca */ /* 0x000fe400000e0000 */
[----:B------:R-:W-:Y:S02]  /*5330*/  @P0 LOP3.LUT R4, R5, 0xffff, RZ, 0xc0, !PT ;  /* 0x0000ffff05040812 */ /* 0x000fe400078ec0ff */
[----:B------:R-:W-:Y:S02]  /*5340*/  @P0 R2UR UR6, R3 ;  /* 0x00000000030602ca */ /* 0x000fe400000e0000 */
[----:B------:R-:W-:Y:S07]  /*5350*/  @P0 R2UR UR5, R4 ;  /* 0x00000000040502ca */ /* 0x000fee00000e0000 */
[----:B------:R-:W-:Y:S02]  /*5360*/  @UP1 UMOV UR7, UR4 ;  /* 0x0000000400071c82 */ /* 0x000fe40008000000 */
[----:B------:R-:W-:Y:S02]  /*5370*/  IMAD.U32 R67, RZ, RZ, UR7 ;  /* 0x00000007ff437e24 */ /* 0x000fe4000f8e00ff */
[----:B------:R-:W-:Y:S02]  /*5380*/  @UP1 UMOV UR38, UR6 ;  /* 0x0000000600261c82 */ /* 0x000fe40008000000 */
[----:B------:R-:W-:Y:S01]  /*5390*/  @UP1 UMOV UR37, UR5 ;  /* 0x0000000500251c82 */ /* 0x000fe20008000000 */
[----:B-1----:R-:W-:Y:S05]  /*53a0*/  BRA.U !UP0, `(.L_x_88) ;  /* 0x0000000108cc7547 */ /* 0x002fea000b800000 */
[----:B------:R-:W1:Y:S01]  /*53b0*/  LDCU UR12, c[0x0][0xb20] ;  /* 0x00016400ff0c77ac */ /* 0x000e620008000800 */
[----:B------:R-:W-:Y:S02]  /*53c0*/  UIMAD.WIDE.U32 UR4, UR62, UR59, URZ ;  /* 0x0000003b3e0472a5 */ /* 0x000fe4000f8e00ff */
[----:B------:R-:W-:Y:S02]  /*53d0*/  UIMAD.WIDE.U32 UR6, UR63, UR56, URZ ;  /* 0x000000383f0672a5 */ /* 0x000fe4000f8e00ff */
[----:B------:R-:W-:Y:S02]  /*53e0*/  UISETP.NE.AND UP0, UPT, UR58, 0x1, UPT ;  /* 0x000000013a00788c */ /* 0x000fe4000bf05270 */
[----:B------:R-:W-:Y:S02]  /*53f0*/  UIMAD.WIDE.U32 UR8, UR37, UR59, URZ ;  /* 0x0000003b250872a5 */ /* 0x000fe4000f8e00ff */
[----:B------:R-:W-:Y:S02]  /*5400*/  UIMAD.WIDE.U32 UR10, UR38, UR56, URZ ;  /* 0x00000038260a72a5 */ /* 0x000fe4000f8e00ff */
[----:B------:R-:W-:Y:S02]  /*5410*/  UISETP.NE.AND UP1, UPT, UR43, 0x1, UPT ;  /* 0x000000012b00788c */ /* 0x000fe4000bf25270 */
[----:B------:R-:W-:Y:S01]  /*5420*/  UISETP.NE.AND UP2, UPT, UR42, 0x1, UPT ;  /* 0x000000012a00788c */ /* 0x000fe2000bf45270 */
[----:B------:R-:W-:Y:S02]  /*5430*/  UMOV UR4, UR5 ;  /* 0x0000000500047c82 */ /* 0x000fe40008000000 */
[----:B-1----:R-:W-:Y:S03]  /*5440*/  USHF.R.U32.HI UR5, URZ, UR12, UR4 ;  /* 0x0000000cff057299 */ /* 0x002fe60008011604 */
[----:B------:R-:W-:Y:S02]  /*5450*/  UMOV UR4, UR7 ;  /* 0x0000000700047c82 */ /* 0x000fe40008000000 */
[----:B------:R-:W-:Y:S02]  /*5460*/  USHF.R.U32.HI UR7, URZ, UR57, UR4 ;  /* 0x00000039ff077299 */ /* 0x000fe40008011604 */
[----:B------:R-:W-:Y:S02]  /*5470*/  USEL UR4, UR62, UR5, !UP0 ;  /* 0x000000053e047287 */ /* 0x000fe4000c000000 */
[----:B------:R-:W-:Y:S01]  /*5480*/  USEL UR7, UR63, UR7, !UP1 ;  /* 0x000000073f077287 */ /* 0x000fe2000c800000 */
[----:B------:R-:W-:Y:S01]  /*5490*/  UMOV UR5, UR9 ;  /* 0x0000000900057c82 */ /* 0x000fe20008000000 */
[----:B------:R-:W-:Y:S02]  /*54a0*/  UIMAD.WIDE.U32 UR8, UR4, UR40, URZ ;  /* 0x00000028040872a5 */ /* 0x000fe4000f8e00ff */
[----:B------:R-:W-:Y:S03]  /*54b0*/  USHF.R.U32.HI UR6, URZ, UR12, UR5 ;  /* 0x0000000cff067299 */ /* 0x000fe60008011605 */
[----:B------:R-:W-:Y:S01]  /*54c0*/  UMOV UR5, UR11 ;  /* 0x0000000b00057c82 */ /* 0x000fe20008000000 */
[----:B------:R-:W-:Y:S02]  /*54d0*/  UIMAD.WIDE.U32 UR10, UR7, UR40, URZ ;  /* 0x00000028070a72a5 */ /* 0x000fe4000f8e00ff */
[----:B------:R-:W-:Y:S02]  /*54e0*/  USHF.R.U32.HI UR12, URZ, UR57, UR5 ;  /* 0x00000039ff0c7299 */ /* 0x000fe40008011605 */
[----:B------:R-:W-:Y:S01]  /*54f0*/  USEL UR6, UR37, UR6, !UP0 ;  /* 0x0000000625067287 */ /* 0x000fe2000c000000 */
[----:B------:R-:W-:Y:S02]  /*5500*/  UMOV UR5, UR9 ;  /* 0x0000000900057c82 */ /* 0x000fe40008000000 */
[----:B------:R-:W-:Y:S01]  /*5510*/  UMOV UR10, UR11 ;  /* 0x0000000b000a7c82 */ /* 0x000fe20008000000 */
[----:B------:R-:W-:Y:S02]  /*5520*/  @UP2 USHF.R.U32.HI UR4, URZ, UR41, UR5 ;  /* 0x00000029ff042299 */ /* 0x000fe40008011605 */
[----:B------:R-:W-:Y:S02]  /*5530*/  @UP2 USHF.R.U32.HI UR7, URZ, UR41, UR10 ;  /* 0x00000029ff072299 */ /* 0x000fe4000801160a */
[----:B------:R-:W-:Y:S02]  /*5540*/  UIMAD UR4, UR42, UR4, URZ ;  /* 0x000000042a0472a4 */ /* 0x000fe4000f8e02ff */
[----:B------:R-:W-:Y:S02]  /*5550*/  UIMAD.WIDE.U32 UR10, UR6, UR40, URZ ;  /* 0x00000028060a72a5 */ /* 0x000fe4000f8e00ff */
[----:B------:R-:W-:Y:S02]  /*5560*/  USEL UR5, UR38, UR12, !UP1 ;  /* 0x0000000c26057287 */ /* 0x000fe4000c800000 */
[----:B------:R-:W-:Y:S02]  /*5570*/  UIMAD UR8, UR42, UR7, URZ ;  /* 0x000000072a0872a4 */ /* 0x000fe4000f8e02ff */
[----:B------:R-:W-:Y:S03]  /*5580*/  UISETP.GE.AND UP0, UPT, UR6, UR4, UPT ;  /* 0x000000040600728c */ /* 0x000fe6000bf06270 */
[----:B------:R-:W-:Y:S01]  /*5590*/  UMOV UR4, UR11 ;  /* 0x0000000b00047c82 */ /* 0x000fe20008000000 */
[----:B------:R-:W-:Y:S02]  /*55a0*/  UISETP.GE.OR UP0, UPT, UR5, UR8, UP0 ;  /* 0x000000080500728c */ /* 0x000fe40008706670 */
[----:B------:R-:W-:Y:S02]  /*55b0*/  USHF.R.U32.HI UR4, URZ, UR41, UR4 ;  /* 0x00000029ff047299 */ /* 0x000fe40008011604 */
[----:B------:R-:W-:Y:S02]  /*55c0*/  UIMAD.WIDE.U32 UR8, UR5, UR40, URZ ;  /* 0x00000028050872a5 */ /* 0x000fe4000f8e00ff */
[----:B------:R-:W-:Y:S02]  /*55d0*/  USEL UR11, UR6, UR4, !UP2 ;  /* 0x00000004060b7287 */ /* 0x000fe4000d000000 */
[----:B------:R-:W-:Y:S02]  /*55e0*/  UIADD3 UR8, UPT, UPT, -UR5, URZ, URZ ;  /* 0x000000ff05087290 */ /* 0x000fe4000fffe1ff */
[----:B------:R-:W-:Y:S01]  /*55f0*/  UIADD3 UR10, UPT, UPT, -UR11, URZ, URZ ;  /* 0x000000ff0b0a7290 */ /* 0x000fe2000fffe1ff */
[----:B------:R-:W-:Y:S01]  /*5600*/  @!UP0 UMOV UR4, UR9 ;  /* 0x0000000900048c82 */ /* 0x000fe20008000000 */
[----:B------:R-:W-:Y:S02]  /*5610*/  UIADD3 UR9, UPT, UPT, -UR6, URZ, URZ ;  /* 0x000000ff06097290 */ /* 0x000fe4000fffe1ff */
[----:B------:R-:W-:Y:S02]  /*5620*/  @!UP0 USHF.R.U32.HI UR4, URZ, UR41, UR4 ;  /* 0x00000029ff048299 */ /* 0x000fe40008011604 */
[----:B------:R-:W-:Y:S02]  /*5630*/  UIMAD UR10, UR42, UR10, UR6 ;  /* 0x0000000a2a0a72a4 */ /* 0x000fe4000f8e0206 */
[----:B------:R-:W-:Y:S04]  /*5640*/  @!UP0 USEL UR4, UR5, UR4, !UP2 ;  /* 0x0000000405048287 */ /* 0x000fe8000d000000 */
[----:B------:R-:W-:Y:S02]  /*5650*/  @!UP0 UIMAD UR10, UR7, UR10, UR4 ;  /* 0x0000000a070a82a4 */ /* 0x000fe4000f8e0204 */
[----:B------:R-:W-:Y:S02]  /*5660*/  @!UP0 UIADD3 UR11, UPT, UPT, UR11, -UR4, URZ ;  /* 0x800000040b0b8290 */ /* 0x000fe4000fffe0ff */
[----:B------:R-:W-:Y:S02]  /*5670*/  UIMAD UR7, UR43, UR8, UR38 ;  /* 0x000000082b0772a4 */ /* 0x000fe4000f8e0226 */
[----:B------:R-:W-:Y:S02]  /*5680*/  @!UP0 UIMAD UR6, UR11, UR42, UR5 ;  /* 0x0000002a0b0682a4 */ /* 0x000fe4000f8e0205 */
[----:B------:R-:W-:Y:S01]  /*5690*/  UIMAD UR4, UR58, UR9, UR37 ;  /* 0x000000093a0472a4 */ /* 0x000fe2000f8e0225 */
[----:B------:R-:W-:Y:S02]  /*56a0*/  @!UP0 UMOV UR5, UR10 ;  /* 0x0000000a00058c82 */ /* 0x000fe40008000000 */
[----:B------:R-:W-:Y:S02]  /*56b0*/  UIMAD UR38, UR5, UR43, UR7 ;  /* 0x0000002b052672a4 */ /* 0x000fe4000f8e0207 */
[----:B------:R-:W-:Y:S11]  /*56c0*/  UIMAD UR37, UR6, UR58, UR4 ;  /* 0x0000003a062572a4 */ /* 0x000ff6000f8e0204 */
[----:B------:R-:W-:Y:S01]  /*56d0*/  @!UPT UIADD3 URZ, UPT, UPT, URZ, URZ, URZ ;  /* 0x000000fffffff290 */ /* 0x000fe2000fffe0ff */
.L_x_88:
[----:B------:R-:W-:Y:S01]  /*56e0*/  UISETP.NE.AND UP0, UPT, UR39, 0x1, UPT ;  /* 0x000000012700788c */ /* 0x000fe2000bf05270 */
[----:B------:R-:W-:Y:S01]  /*56f0*/  R2UR UR11, R68 ;  /* 0x00000000440b72ca */ /* 0x000fe200000e0000 */
[----:B------:R-:W-:Y:S01]  /*5700*/  USHF.L.U32 UR50, UR26, 0x6, URZ ;  /* 0x000000061a327899 */ /* 0x000fe200080006ff */
[----:B------:R-:W-:Y:S01]  /*5710*/  IADD3 R59, PT, PT, R59, 0x1, RZ ;  /* 0x000000013b3b7810 */ /* 0x000fe20007ffe0ff */
[----:B------:R-:W-:Y:S07]  /*5720*/  USHF.L.U32 UR49, UR30, 0x6, URZ ;  /* 0x000000061e317899 */ /* 0x000fee00080006ff */
[----:B------:R-:W1:Y:S01]  /*5730*/  @!UP0 LDCU.128 UR12, c[0x0][0xb10] ;  /* 0x00016200ff0c87ac */ /* 0x000e620008000c00 */
[----:B------:R-:W2:Y:S01]  /*5740*/  @!UP0 LDCU UR5, c[0x0][0xb0c] ;  /* 0x00016180ff0587ac */ /* 0x000ea20008000800 */
[----:B------:R-:W3:Y:S01]  /*5750*/  @!UP0 LDCU UR10, c[0x0][0xb20] ;  /* 0x00016400ff0a87ac */ /* 0x000ee20008000800 */
[----:B-1----:R-:W-:Y:S02]  /*5760*/  UIMAD.WIDE.U32 UR8, UR38, UR12, URZ ;  /* 0x0000000c260872a5 */ /* 0x002fe4000f8e00ff */
[----:B------:R-:W-:Y:S02]  /*5770*/  UIMAD.WIDE.U32 UR6, UR37, UR15, URZ ;  /* 0x0000000f250672a5 */ /* 0x000fe4000f8e00ff */
[----:B------:R-:W-:Y:S03]  /*5780*/  @!UP0 UISETP.NE.AND UP1, UPT, UR14, 0x1, UPT ;  /* 0x000000010e00888c */ /* 0x000fe6000bf25270 */
[----:B------:R-:W-:Y:S01]  /*5790*/  @!UP0 UMOV UR4, UR9 ;  /* 0x0000000900048c82 */ /* 0x000fe20008000000 */
[----:B--2---:R-:W-:Y:S02]  /*57a0*/  @!UP0 UISETP.NE.AND UP2, UPT, UR5, 0x1, UPT ;  /* 0x000000010500888c */ /* 0x004fe4000bf45270 */
[----:B------:R-:W-:Y:S01]  /*57b0*/  @!UP0 USHF.R.U32.HI UR4, URZ, UR13, UR4 ;  /* 0x0000000dff048299 */ /* 0x000fe20008011604 */
[----:B------:R-:W-:Y:S02]  /*57c0*/  @!UP0 UMOV UR6, UR7 ;  /* 0x0000000700068c82 */ /* 0x000fe40008000000 */
[----:B---3--:R-:W-:Y:S02]  /*57d0*/  @!UP0 USHF.R.U32.HI UR6, URZ, UR10, UR6 ;  /* 0x0000000aff068299 */ /* 0x008fe40008011606 */
[----:B------:R-:W-:Y:S02]  /*57e0*/  @!UP0 USEL UR7, UR38, UR4, !UP2 ;  /* 0x0000000426078287 */ /* 0x000fe4000d000000 */
[----:B------:R-:W-:Y:S04]  /*57f0*/  @!UP0 USEL UR6, UR37, UR6, !UP1 ;  /* 0x0000000625068287 */ /* 0x000fe8000c800000 */
[----:B------:R-:W-:Y:S02]  /*5800*/  @!UP0 UIADD3 UR4, UPT, UPT, -UR7, UR6, URZ ;  /* 0x0000000607048290 */ /* 0x000fe4000fffe1ff */
[----:B------:R-:W-:Y:S02]  /*5810*/  @!UP0 UIADD3 UR6, UPT, UPT, UR7, -UR6, URZ ;  /* 0x8000000607068290 */ /* 0x000fe4000fffe0ff */
[----:B------:R-:W-:Y:S02]  /*5820*/  @!UP0 UIMAD UR38, UR4, UR5, UR38 ;  /* 0x00000005042682a4 */ /* 0x000fe4000f8e0226 */
[----:B------:R-:W-:Y:S02]  /*5830*/  @!UP0 UIMAD UR37, UR6, UR14, UR37 ;  /* 0x0000000e062582a4 */ /* 0x000fe4000f8e0225 */
[----:B------:R-:W-:Y:S09]  /*5840*/  ULOP3.LUT UP0, URZ, UR11, 0x3f0, URZ, 0xc0, !UPT ;  /* 0x000003f00bff7892 */ /* 0x000ff2000f80c0ff */
[----:B------:R-:W-:Y:S05]  /*5850*/  BRA.U !UP0, `(.L_x_89) ;  /* 0x00000001087c7547 */ /* 0x000fea000b800000 */
[----:B------:R-:W1:Y:S01]  /*5860*/  LDCU.64 UR8, c[0x4][0x80] ;  /* 0x01001000ff0877ac */ /* 0x000e620008000a00 */
[----:B------:R-:W-:Y:S01]  /*5870*/  MOV R2, 0x0 ;  /* 0x0000000000027802 */ /* 0x000fe20000000f00 */
[----:B------:R-:W-:Y:S02]  /*5880*/  HFMA2 R12, -RZ, RZ, 0, 5.9604644775390625e-08 ;  /* 0x00000001ff0c7431 */ /* 0x000fe400000001ff */
[----:B------:R-:W-:Y:S01]  /*5890*/  IMAD.MOV.U32 R8, RZ, RZ, 0x70 ;  /* 0x00000070ff087424 */ /* 0x000fe200078e00ff */
[----:B------:R2:W3:Y:S01]  /*58a0*/  LDC.64 R14, c[0x4][R2] ;  /* 0x01000000020e7b82 */ /* 0x0004e20000000a00 */
[----:B------:R-:W4:Y:S01]  /*58b0*/  LDCU.64 UR6, c[0x4][0x88] ;  /* 0x01001100ff0677ac */ /* 0x000f220008000a00 */
[----:B------:R-:W-:Y:S01]  /*58c0*/  IMAD.MOV.U32 R13, RZ, RZ, RZ ;  /* 0x000000ffff0d7224 */ /* 0x000fe200078e00ff */
[----:B------:R-:W2:Y:S01]  /*58d0*/  LDCU.64 UR4, c[0x4][0x8] ;  /* 0x01000100ff0477ac */ /* 0x000ea20008000a00 */
[----:B-1----:R-:W-:Y:S01]  /*58e0*/  MOV R5, UR9 ;  /* 0x0000000900057c02 */ /* 0x002fe20008000f00 */
[----:B------:R-:W-:Y:S01]  /*58f0*/  IMAD.U32 R4, RZ, RZ, UR8 ;  /* 0x00000008ff047e24 */ /* 0x000fe2000f8e00ff */
[----:B----4-:R-:W-:Y:S01]  /*5900*/  MOV R7, UR7 ;  /* 0x0000000700077c02 */ /* 0x010fe20008000f00 */
[----:B------:R-:W-:Y:S01]  /*5910*/  IMAD.U32 R6, RZ, RZ, UR6 ;  /* 0x00000006ff067e24 */ /* 0x000fe2000f8e00ff */
[----:B--2---:R-:W-:Y:S01]  /*5920*/  MOV R11, UR5 ;  /* 0x00000005000b7c02 */ /* 0x004fe20008000f00 */
[----:B------:R-:W-:Y:S02]  /*5930*/  IMAD.U32 R10, RZ, RZ, UR4 ;  /* 0x00000004ff0a7e24 */ /* 0x000fe4000f8e00ff */
[----:B------:R-:W-:Y:S07]  /*5940*/  LEPC R20, `(.L_x_90) ;  /* 0x000000001014794e */ /* 0x000fee0000000000 */
[----:B---3-5:R-:W-:Y:S05]  /*5950*/  CALL.ABS.NOINC R14 ;  /* 0x000000000e007343 */ /* 0x028fea0003c00000 */
.L_x_90:
[----:B------:R-:W1:Y:S01]  /*5960*/  LDCU.64 UR8, c[0x4][0x80] ;  /* 0x01001000ff0877ac */ /* 0x000e620008000a00 */
[----:B------:R-:W2:Y:S01]  /*5970*/  LDC.64 R2, c[0x4][R2] ;  /* 0x0100000002027b82 */ /* 0x000ea20000000a00 */
[----:B------:R-:W-:Y:S02]  /*5980*/  HFMA2 R12, -RZ, RZ, 0, 5.9604644775390625e-08 ;  /* 0x00000001ff0c7431 */ /* 0x000fe400000001ff */
[----:B------:R-:W-:Y:S02]  /*5990*/  IMAD.MOV.U32 R8, RZ, RZ, 0x70 ;  /* 0x00000070ff087424 */ /* 0x000fe400078e00ff */
[----:B------:R-:W-:Y:S01]  /*59a0*/  IMAD.MOV.U32 R13, RZ, RZ, RZ ;  /* 0x000000ffff0d7224 */ /* 0x000fe200078e00ff */
[----:B------:R-:W3:Y:S01]  /*59b0*/  LDCU.64 UR6, c[0x4][0x88] ;  /* 0x01001100ff0677ac */ /* 0x000ee20008000a00 */
[----:B------:R-:W4:Y:S01]  /*59c0*/  LDCU.64 UR4, c[0x4][0x8] ;  /* 0x01000100ff0477ac */ /* 0x000f220008000a00 */
[----:B-1----:R-:W-:Y:S02]  /*59d0*/  MOV R4, UR8 ;  /* 0x0000000800047c02 */ /* 0x002fe40008000f00 */
[----:B------:R-:W-:Y:S02]  /*59e0*/  MOV R5, UR9 ;  /* 0x0000000900057c02 */ /* 0x000fe40008000f00 */
[----:B---3--:R-:W-:Y:S01]  /*59f0*/  MOV R7, UR7 ;  /* 0x0000000700077c02 */ /* 0x008fe20008000f00 */
[----:B------:R-:W-:Y:S01]  /*5a00*/  IMAD.U32 R6, RZ, RZ, UR6 ;  /* 0x00000006ff067e24 */ /* 0x000fe2000f8e00ff */
[----:B----4-:R-:W-:Y:S01]  /*5a10*/  MOV R11, UR5 ;  /* 0x00000005000b7c02 */ /* 0x010fe20008000f00 */
[----:B------:R-:W-:Y:S02]  /*5a20*/  IMAD.U32 R10, RZ, RZ, UR4 ;  /* 0x00000004ff0a7e24 */ /* 0x000fe4000f8e00ff */
[----:B------:R-:W-:Y:S07]  /*5a30*/  LEPC R20, `(.L_x_89) ;  /* 0x000000001014794e */ /* 0x000fee0000000000 */
[----:B--2---:R-:W-:Y:S05]  /*5a40*/  CALL.ABS.NOINC R2 ;  /* 0x0000000002007343 */ /* 0x004fea0003c00000 */
.L_x_89:
[----:B------:R-:W-:Y:S02]  /*5a50*/  R2UR UR6, R57 ;  /* 0x00000000390672ca */ /* 0x000fe400000e0000 */
[----:B------:R-:W-:Y:S02]  /*5a60*/  R2UR UR5, R66 ;  /* 0x00000000420572ca */ /* 0x000fe400000e0000 */
[----:B------:R-:W-:Y:S02]  /*5a70*/  R2UR UR4, R65 ;  /* 0x00000000410472ca */ /* 0x000fe400000e0000 */
[----:B------:R-:W-:Y:S02]  /*5a80*/  ISETP.NE.U32.AND P4, PT, R50, RZ, PT ;  /* 0x000000ff3200720c */ /* 0x000fe40003f85070 */
[----:B------:R-:W-:Y:S02]  /*5a90*/  ISETP.NE.U32.AND P2, PT, RZ, UR60, PT ;  /* 0x0000003cff007c0c */ /* 0x000fe4000bf45070 */
[----:B------:R-:W-:Y:S02]  /*5aa0*/  ISETP.NE.AND.EX P4, PT, R51, RZ, PT, P4 ;  /* 0x000000ff3300720c */ /* 0x000fe40003f85340 */
[----:B------:R-:W-:Y:S01]  /*5ab0*/  ISETP.NE.AND.EX P2, PT, RZ, UR61, PT, P2 ;  /* 0x0000003dff007c0c */ /* 0x000fe2000bf45320 */
[----:B------:R-:W-:Y:S02]  /*5ac0*/  UISETP.NE.AND UP2, UPT, UR6, URZ, UPT ;  /* 0x000000ff0600728c */ /* 0x000fe4000bf45270 */
[----:B------:R-:W-:Y:S04]  /*5ad0*/  UISETP.NE.U32.AND UP0, UPT, UR5, URZ, UPT ;  /* 0x000000ff0500728c */ /* 0x000fe8000bf05070 */
[----:B------:R-:W-:Y:S01]  /*5ae0*/  UISETP.NE.AND.EX UP1, UPT, UR4, URZ, UPT, UP0 ;  /* 0x000000ff0400728c */ /* 0x000fe2000bf25300 */
[----:B------:R-:W-:Y:S01]  /*5af0*/  PLOP3.LUT P1, PT, PT, PT, UP2, 0x80, 0x8 ;  /* 0x000000000008781c */ /* 0x000fe20003f2f028 */
[----:B------:R-:W-:Y:S03]  /*5b00*/  UPLOP3.LUT UP0, UPT, UPT, UPT, UPT, 0x40, 0x4 ;  /* 0x000000000004789c */ /* 0x000fe60003f0e870 */
[----:B------:R-:W-:Y:S06]  /*5b10*/  @UP2 UPLOP3.LUT UP0, UPT, UPT, UPT, UP1, 0x80, 0x8 ;  /* 0x000000000008289c */ /* 0x000fec0003f0f010 */
[----:B------:R-:W-:Y:S01]  /*5b20*/  PLOP3.LUT P0, PT, PT, PT, UP0, 0x80, 0x8 ;  /* 0x000000000008781c */ /* 0x000fe20003f0f008 */
[----:B------:R-:W-:Y:S01]  /*5b30*/  @!UPT UIADD3 URZ, UPT, UPT, URZ, URZ, URZ ;  /* 0x000000fffffff290 */ /* 0x000fe2000fffe0ff */
[----:B------:R-:W-:Y:S11]  /*5b40*/  BRA.U !UP1, `(.L_x_91) ;  /* 0x0000000109407547 */ /* 0x000ff6000b800000 */
[----:B------:R-:W-:Y:S01]  /*5b50*/  UISETP.NE.U32.AND UP0, UPT, UR60, URZ, UPT ;  /* 0x000000ff3c00728c */ /* 0x000fe2000bf05070 */
[----:B------:R-:W-:Y:S01]  /*5b60*/  R2UR UR6, R66 ;  /* 0x00000000420672ca */ /* 0x000fe200000e0000 */
[----:B------:R-:W1:Y:S01]  /*5b70*/  LDCU.64 UR8, c[0x0][0x358] ;  /* 0x00006b00ff0877ac */ /* 0x000e620008000a00 */
[----:B------:R-:W-:Y:S02]  /*5b80*/  HFMA2 R53, -RZ, RZ, 0, 5.9604644775390625e-08 ;  /* 0x00000001ff357431 */ /* 0x000fe400000001ff */
[----:B------:R-:W-:Y:S01]  /*5b90*/  IMAD.MOV.U32 R0, RZ, RZ, 0x1 ;  /* 0x00000001ff007424 */ /* 0x000fe200078e00ff */
[----:B------:R-:W-:Y:S06]  /*5ba0*/  UISETP.NE.AND.EX UP0, UPT, UR61, URZ, UPT, UP0 ;  /* 0x000000ff3d00728c */ /* 0x000fec000bf05300 */
[----:B------:R-:W-:Y:S05]  /*5bb0*/  PLOP3.LUT P3, PT, PT, PT, UP0, 0x80, 0x8 ;  /* 0x000000000008781c */ /* 0x000fea0003f6f008 */
[----:B------:R-:W2:Y:S01]  /*5bc0*/  @UP0 LDCU.64 UR4, c[0x0][0x888] ;  /* 0x00011100ff0407ac */ /* 0x000ea20008000a00 */
[----:B------:R-:W-:Y:S07]  /*5bd0*/  @UP0 UIMAD UR6, UR36, UR6, URZ ;  /* 0x00000006240602a4 */ /* 0x000fee000f8e02ff */
[----:B------:R-:W-:Y:S01]  /*5be0*/  @!P3 PRMT R53, R0, 0x7610, R53 ;  /* 0x000076100035b816 */ /* 0x000fe20000000035 */
[----:B--2---:R-:W-:Y:S06]  /*5bf0*/  @UP0 UIMAD.WIDE UR4, UR6, 0x4, UR4 ;  /* 0x00000004060408a5 */ /* 0x004fec000f8e0204 */
[----:B-----5:R-:W-:Y:S02]  /*5c00*/  IMAD.U32 R26, RZ, RZ, UR4 ;  /* 0x00000004ff1a7e24 */ /* 0x020fe4000f8e00ff */
[----:B------:R-:W-:Y:S03]  /*5c10*/  IMAD.U32 R27, RZ, RZ, UR5 ;  /* 0x00000005ff1b7e24 */ /* 0x000fe6000f8e00ff */
[----:B------:R-:W2:Y:S02]  /*5c20*/  @!UP0 LDCU UR4, c[0x0][0x880] ;  /* 0x00011000ff0487ac */ /* 0x000ea40008000800 */
[----:B-1----:R1:W5:Y:S02]  /*5c30*/  @P3 LDG.E R26, desc[UR8][R26.64] ;  /* 0x000000081a1a3981 */ /* 0x002364000c1e1900 */
[----:B-12---:R-:W-:Y:S02]  /*5c40*/  @!P3 MOV R26, UR4 ;  /* 0x00000004001abc02 */ /* 0x006fe40008000f00 */
.L_x_91:
[----:B------:R-:W-:Y:S05]  /*5c50*/  @!P4 BRA `(.L_x_92) ;  /* 0x000000000024c947 */ /* 0x000fea0003800000 */
[----:B------:R-:W-:Y:S01]  /*5c60*/  ISETP.NE.U32.AND P3, PT, R48, RZ, PT ;  /* 0x000000ff3000720c */ /* 0x000fe20003f65070 */
[----:B------:R-:W1:Y:S03]  /*5c70*/  LDCU.64 UR4, c[0x0][0x358] ;  /* 0x00006b00ff0477ac */ /* 0x000e660008000a00 */
[----:B------:R-:W-:Y:S11]  /*5c80*/  ISETP.NE.AND.EX P3, PT, R49, RZ, PT, P3 ;  /* 0x000000ff3100720c */ /* 0x000ff60003f65330 */
[----:B------:R-:W-:Y:S02]  /*5c90*/  @!UPT UIADD3 URZ, UPT, UPT, URZ, URZ, URZ ;  /* 0x000000fffffff290 */ /* 0x000fe4000fffe0ff */
[----:B------:R-:W2:Y:S01]  /*5ca0*/  @P3 LDC.64 R2, c[0x0][0x8a8] ;  /* 0x00022a00ff023b82 */ /* 0x000ea20000000a00 */
[----:B------:R-:W-:Y:S04]  /*5cb0*/  @P3 IMAD R0, R50, UR36, RZ ;  /* 0x0000002432003c24 */ /* 0x000fe8000f8e02ff */
[----:B--2---:R-:W-:Y:S05]  /*5cc0*/  @P3 IMAD.WIDE R2, R0, 0x4, R2 ;  /* 0x0000000400023825 */ /* 0x004fea00078e0202 */
[----:B-1---5:R1:W5:Y:S02]  /*5cd0*/  @P3 LDG.E R24, desc[UR4][R2.64] ;  /* 0x0000000402183981 */ /* 0x022364000c1e1900 */
[----:B-1----:R-:W2:Y:S02]  /*5ce0*/  @!P3 LDC R24, c[0x0][0x8a0] ;  /* 0x00022800ff18bb82 */ /* 0x002ea40000000800 */
.L_x_92:
[----:B-----5:R-:W-:Y:S01]  /*5cf0*/  FSETP.NEU.AND P3, PT, R26, RZ, PT ;  /* 0x000000ff1a00720b */ /* 0x020fe20003f6d000 */
[----:B------:R-:W-:Y:S01]  /*5d00*/  IMAD.U32 R2, RZ, RZ, UR46 ;  /* 0x0000002eff027e24 */ /* 0x000fe2000f8e00ff */
[----:B------:R-:W-:Y:S01]  /*5d10*/  SEL R5, RZ, 0xffffffff, P2 ;  /* 0xffffffffff057807 */ /* 0x000fe20001000000 */
[----:B------:R-:W-:Y:S01]  /*5d20*/  ULOP3.LUT UR4, UR55, 0x1, URZ, 0x3c, !UPT ;  /* 0x0000000137047892 */ /* 0x000fe2000f8e3cff */
[----:B------:R-:W-:Y:S01]  /*5d30*/  @P1 LOP3.LUT P2, RZ, R53, 0xff, RZ, 0xc0, !PT ;  /* 0x000000ff35ff1812 */ /* 0x000fe2000784c0ff */
[----:B------:R-:W-:Y:S01]  /*5d40*/  BSSY B1, `(.L_x_93) ;  /* 0x000004b000017945 */ /* 0x000fe20003800000 */
[----:B------:R-:W-:Y:S01]  /*5d50*/  @P1 SEL R0, RZ, 0xffffffff, P3 ;  /* 0xffffffffff001807 */ /* 0x000fe20001800000 */
[----:B------:R-:W-:Y:S01]  /*5d60*/  IMAD.MOV.U32 R76, RZ, RZ, 0x1 ;  /* 0x00000001ff4c7424 */ /* 0x000fe200078e00ff */
[----:B------:R-:W-:Y:S01]  /*5d70*/  LEA R2, R2, UR44, 0x3 ;  /* 0x0000002c02027c11 */ /* 0x000fe2000f8e18ff */
[----:B------:R-:W-:Y:S01]  /*5d80*/  IMAD.U32 R74, RZ, RZ, UR4 ;  /* 0x00000004ff4a7e24 */ /* 0x000fe2000f8e00ff */
[----:B------:R-:W-:Y:S01]  /*5d90*/  @P0 SEL R0, R5, R0, !P2 ;  /* 0x0000000005000207 */ /* 0x000fe20005000000 */
[----:B------:R-:W-:Y:S01]  /*5da0*/  IMAD.U32 R75, RZ, RZ, UR46 ;  /* 0x0000002eff4b7e24 */ /* 0x000fe2000f8e00ff */
[----:B------:R-:W-:Y:S02]  /*5db0*/  LEA R71, R22, UR44, 0x3 ;  /* 0x0000002c16477c11 */ /* 0x000fe4000f8e18ff */
[----:B------:R-:W-:Y:S02]  /*5dc0*/  CS2R R38, SRZ ;  /* 0x0000000000267805 */ /* 0x000fe4000001ff00 */
[----:B------:R-:W-:Y:S02]  /*5dd0*/  @P1 LOP3.LUT R0, R0, 0x1, RZ, 0xc0, !PT ;  /* 0x0000000100001812 */ /* 0x000fe400078ec0ff */
[----:B------:R-:W-:Y:S02]  /*5de0*/  CS2R R36, SRZ ;  /* 0x0000000000247805 */ /* 0x000fe4000001ff00 */
[----:B------:R-:W-:Y:S02]  /*5df0*/  SHF.L.U32 R3, R61, 0x1f, RZ ;  /* 0x0000001f3d037819 */ /* 0x000fe400000006ff */
[----:B------:R-:W-:Y:S02]  /*5e00*/  CS2R R34, SRZ ;  /* 0x0000000000227805 */ /* 0x000fe4000001ff00 */
[----:B------:R-:W-:Y:S02]  /*5e10*/  ISETP.NE.U32.OR P5, PT, R0, 0x1, !P1 ;  /* 0x000000010000780c */ /* 0x000fe40004fa5470 */
[----:B------:R-:W-:Y:S02]  /*5e20*/  CS2R R32, SRZ ;  /* 0x0000000000207805 */ /* 0x000fe4000001ff00 */
[----:B------:R-:W-:Y:S02]  /*5e30*/  PLOP3.LUT P2, PT, PT, PT, UP1, 0x80, 0x8 ;  /* 0x000000000008781c */ /* 0x000fe40003f4f018 */
[----:B------:R-:W-:Y:S02]  /*5e40*/  CS2R R42, SRZ ;  /* 0x00000000002a7805 */ /* 0x000fe4000001ff00 */
[----:B------:R-:W-:Y:S02]  /*5e50*/  LEA.HI R25, R22, R22, RZ, 0x1 ;  /* 0x0000001616197211 */ /* 0x000fe400078f08ff */
[----:B------:R-:W-:Y:S02]  /*5e60*/  CS2R R40, SRZ ;  /* 0x0000000000287805 */ /* 0x000fe4000001ff00 */
[----:B------:R-:W-:Y:S02]  /*5e70*/  LOP3.LUT P4, R58, R53, 0xff, RZ, 0xc0, !PT ;  /* 0x000000ff353a7812 */ /* 0x000fe4000788c0ff */
[----:B------:R-:W-:Y:S02]  /*5e80*/  CS2R R46, SRZ ;  /* 0x00000000002e7805 */ /* 0x000fe4000001ff00 */
[----:B------:R-:W-:Y:S02]  /*5e90*/  SEL R4, RZ, 0xffffffff, P3 ;  /* 0xffffffffff047807 */ /* 0x000fe40001800000 */
[----:B------:R-:W-:Y:S02]  /*5ea0*/  CS2R R44, SRZ ;  /* 0x00000000002c7805 */ /* 0x000fe4000001ff00 */
[----:B------:R-:W-:Y:S02]  /*5eb0*/  P2R R70, PR, RZ, 0x20 ;  /* 0x00000020ff467803 */ /* 0x000fe40000000000 */
[----:B------:R-:W-:Y:S02]  /*5ec0*/  @P5 SHF.L.U32 R0, R74, 0x1f, RZ ;  /* 0x0000001f4a005819 */ /* 0x000fe400000006ff */
[----:B------:R-:W-:Y:S02]  /*5ed0*/  @P2 SEL R4, R5, R4, !P4 ;  /* 0x0000000405042207 */ /* 0x000fe40006000000 */
[----:B------:R1:W3:Y:S02]  /*5ee0*/  @P5 SYNCS.PHASECHK.TRANS64.TRYWAIT P1, [R2+URZ+0x40], R0 ;  /* 0x00004000020055a7 */ /* 0x0002e400080211ff */
[----:B------:R-:W-:Y:S04]  /*5ef0*/  LOP3.LUT R4, R4, 0x1, RZ, 0xc0, !PT ;  /* 0x0000000104047812 */ /* 0x000fe800078ec0ff */
[----:B------:R-:W-:Y:S04]  /*5f00*/  ISETP.NE.U32.AND P2, PT, R4, 0x1, PT ;  /* 0x000000010400780c */ /* 0x000fe80003f45070 */
[----:B------:R-:W-:Y:S01]  /*5f10*/  P2R R77, PR, RZ, 0x4 ;  /* 0x00000004ff4d7803 */ /* 0x000fe20000000000 */
[----:B------:R4:W2:Y:S01]  /*5f20*/  SYNCS.PHASECHK.TRANS64.TRYWAIT P0, [R71+URZ+0xa0], R3 ;  /* 0x0000a003470075a7 */ /* 0x0008a200080011ff */
[C---:B-1----:R-:W-:Y:S01]  /*5f30*/  IMAD.SHL.U32 R0, R25.reuse, 0x20, RZ ;  /* 0x0000002019007824 */ /* 0x042fe200078e00ff */
[----:B------:R-:W-:Y:S04]  /*5f40*/  LOP3.LUT R25, R25, 0xffe, RZ, 0xc0, !PT ;  /* 0x00000ffe19197812 */ /* 0x000fe800078ec0ff */
[----:B------:R-:W-:Y:S01]  /*5f50*/  LOP3.LUT R0, R0, 0xffffffc0, RZ, 0xc0, !PT ;  /* 0xffffffc000007812 */ /* 0x000fe200078ec0ff */
[----:B------:R-:W-:Y:S04]  /*5f60*/  IMAD.IADD R25, R22, 0x1, -R25 ;  /* 0x0000000116197824 */ /* 0x000fe800078e0a19 */
[----:B------:R-:W-:Y:S04]  /*5f70*/  IMAD.IADD R0, R23, 0x1, R0 ;  /* 0x0000000117007824 */ /* 0x000fe800078e0200 */
[----:B------:R-:W-:Y:S01]  /*5f80*/  IMAD R25, R25, 0x100000, R0 ;  /* 0x0010000019197824 */ /* 0x000fe200078e0200 */
[----:B---3--:R-:W-:Y:S01]  /*5f90*/  @P5 SEL R76, RZ, 0x1, !P1 ;  /* 0x00000001ff4c5807 */ /* 0x008fe20004800000 */
[----:B----4-:R-:W-:Y:S06]  /*5fa0*/  @!P5 BRA `(.L_x_94) ;  /* 0x000000000090d947 */ /* 0x010fec0003800000 */
[----:B------:R-:W-:Y:S01]  /*5fb0*/  HFMA2 R43, -RZ, RZ, 0, 0 ;  /* 0x00000000ff2b7431 */ /* 0x000fe200000001ff */
[----:B------:R-:W-:Y:S01]  /*5fc0*/  ISETP.NE.AND P1, PT, R76, RZ, PT ;  /* 0x000000ff4c00720c */ /* 0x000fe20003f25270 */
[----:B------:R-:W-:Y:S01]  /*5fd0*/  IMAD.U32 R5, RZ, RZ, UR46 ;  /* 0x0000002eff057e24 */ /* 0x000fe2000f8e00ff */
[----:B------:R-:W-:Y:S11]  /*5fe0*/  BSSY B0, `(.L_x_95) ;  /* 0x0000005000007945 */ /* 0x000ff60003800000 */
[----:B------:R-:W-:Y:S05]  /*5ff0*/  @P1 BRA `(.L_x_96) ;  /* 0x00000000000c1947 */ /* 0x000fea0003800000 */
[----:B------:R-:W-:Y:S04]  /*6000*/  SHF.L.U32 R0, R74, 0x1f, RZ ;  /* 0x0000001f4a007819 */ /* 0x000fe800000006ff */
[----:B------:R-:W1:Y:S02]  /*6010*/  SYNCS.PHASECHK.TRANS64.TRYWAIT P1, [R2+URZ+0x40], R0 ;  /* 0x00004000020075a7 */ /* 0x000e6400080211ff */
[----:B-1----:R-:W-:Y:S05]  /*6020*/  @!P1 BRA `(.L_x_97) ;  /* 0x0000002000509947 */ /* 0x002fea0003800000 */
.L_x_96:
[----:B------:R-:W-:Y:S05]  /*6030*/  BSYNC B0 ;  /* 0x0000000000007941 */ /* 0x000fea0003800000 */
.L_x_95:
[----:B------:R-:W-:Y:S01]  /*6040*/  ISETP.NE.AND P1, PT, R77, RZ, PT ;  /* 0x000000ff4d00720c */ /* 0x000fe20003f25270 */
[----:B------:R-:W-:Y:S01]  /*6050*/  IMAD.MOV.U32 R42, RZ, RZ, RZ ;  /* 0x000000ffff2a7224 */ /* 0x000fe200078e00ff */
[----:B------:R-:W-:Y:S02]  /*6060*/  CS2R R40, SRZ ;  /* 0x0000000000287805 */ /* 0x000fe4000001ff00 */
[----:B------:R-:W-:Y:S02]  /*6070*/  CS2R R46, SRZ ;  /* 0x00000000002e7805 */ /* 0x000fe4000001ff00 */
[----:B------:R-:W-:Y:S02]  /*6080*/  CS2R R44, SRZ ;  /* 0x00000000002c7805 */ /* 0x000fe4000001ff00 */
[----:B------:R-:W-:Y:S02]  /*6090*/  CS2R R34, SRZ ;  /* 0x0000000000227805 */ /* 0x000fe4000001ff00 */
[----:B------:R-:W-:Y:S02]  /*60a0*/  CS2R R32, SRZ ;  /* 0x0000000000207805 */ /* 0x000fe4000001ff00 */
[----:B------:R-:W-:Y:S02]  /*60b0*/  CS2R R38, SRZ ;  /* 0x0000000000267805 */ /* 0x000fe4000001ff00 */
[----:B------:R-:W-:Y:S01]  /*60c0*/  CS2R R36, SRZ ;  /* 0x0000000000247805 */ /* 0x000fe2000001ff00 */
[----:B------:R-:W-:Y:S01]  /*60d0*/  @P1 IMAD R5, R5, 0x800, R52 ;  /* 0x0000080005051824 */ /* 0x000fe200078e0234 */
[----:B------:R-:W-:Y:S05]  /*60e0*/  @P1 WARPSYNC.ALL ;  /* 0x0000000000001948 */ /* 0x000fea0003800000 */
[----:B------:R-:W-:Y:S01]  /*60f0*/  @P1 LEA R5, R5, UR44, 0x2 ;  /* 0x0000002c05051c11 */ /* 0x000fe2000f8e10ff */
[----:B------:R-:W-:Y:S04]  /*6100*/  UIADD3 UR4, UPT, UPT, UR46, 0x1, URZ ;  /* 0x000000012e047890 */ /* 0x000fe8000fffe0ff */
[----:B------:R3:W4:Y:S01]  /*6110*/  @P1 LDSM.16.M88.4 R44, [R5+0x400] ;  /* 0x00040000052c183b */ /* 0x0007220000000200 */
[----:B------:R-:W-:Y:S01]  /*6120*/  @P1 VIADD R4, R5, 0x400 ;  /* 0x0000040005041836 */ /* 0x000fe20000000000 */
[----:B------:R-:W-:Y:S01]  /*6130*/  UISETP.NE.AND UP0, UPT, UR4, 0x3, UPT ;  /* 0x000000030400788c */ /* 0x000fe2000bf05270 */
[C-C-:B-1----:R-:W-:Y:S02]  /*6140*/  @P1 IMAD R2, R63.reuse, 0x4, R5.reuse ;  /* 0x000000043f021824 */ /* 0x142fe400078e0205 */
[C---:B------:R-:W-:Y:S01]  /*6150*/  @P1 IMAD R4, R62.reuse, 0x4, R4 ;  /* 0x000000043e041824 */ /* 0x040fe200078e0204 */
[----:B------:R-:W-:Y:S01]  /*6160*/  USEL UR5, URZ, 0x1, UP0 ;  /* 0x00000001ff057887 */ /* 0x000fe20008000000 */
[----:B------:R-:W-:Y:S01]  /*6170*/  @P1 IMAD R0, R62, 0x4, R5 ;  /* 0x000000043e001824 */ /* 0x000fe200078e0205 */
[----:B------:R3:W1:Y:S01]  /*6180*/  @P1 LDSM.16.M88.4 R40, [R2+0x400] ;  /* 0x000400000228183b */ /* 0x0006620000000200 */
[----:B------:R-:W-:Y:S01]  /*6190*/  @P1 IMAD R4, R63, 0x4, R4 ;  /* 0x000000043f041824 */ /* 0x000fe200078e0204 */
[----:B------:R-:W-:Y:S02]  /*61a0*/  USEL UR4, UR4, URZ, UP0 ;  /* 0x000000ff04047287 */ /* 0x000fe40008000000 */
[----:B------:R3:W1:Y:S01]  /*61b0*/  @P1 LDSM.16.M88.4 R32, [R0+0x400] ;  /* 0x000400000020183b */ /* 0x0006620000000200 */
[----:B------:R-:W-:Y:S03]  /*61c0*/  LOP3.LUT R74, R74, UR5, RZ, 0x3c, !PT ;  /* 0x000000054a4a7c12 */ /* 0x000fe6000f8e3cff */
[----:B------:R3:W1:Y:S01]  /*61d0*/  @P1 LDSM.16.M88.4 R36, [R4] ;  /* 0x000000000424183b */ /* 0x0006620000000200 */
[----:B------:R-:W-:Y:S03]  /*61e0*/  IMAD.U32 R75, RZ, RZ, UR4 ;  /* 0x00000004ff4b7e24 */ /* 0x000fe6000f8e00ff */
.L_x_94:
[----:B------:R-:W-:Y:S05]  /*61f0*/  BSYNC B1 ;  /* 0x0000000000017941 */ /* 0x000fea0003800000 */
.L_x_93:
[----:B---3--:R-:W-:Y:S04]  /*6200*/  SHF.R.U32.HI R0, RZ, 0x15, R25 ;  /* 0x00000015ff007819 */ /* 0x008fe80000011619 */
[----:B------:R-:W-:Y:S01]  /*6210*/  LOP3.LUT P1, RZ, R0, 0x3, R54, 0x48, !PT ;  /* 0x0000000300ff7812 */ /* 0x000fe20007824836 */
[----:B------:R-:W-:Y:S01]  /*6220*/  @!UPT UIADD3 URZ, UPT, UPT, URZ, URZ, URZ ;  /* 0x000000fffffff290 */ /* 0x000fe2000fffe0ff */
[----:B--2---:R-:W-:Y:S11]  /*6230*/  @P0 BRA `(.L_x_98) ;  /* 0x0000000000080947 */ /* 0x004ff60003800000 */
[----:B------:R-:W2:Y:S02]  /*6240*/  SYNCS.PHASECHK.TRANS64.TRYWAIT P0, [R71+URZ+0xa0], R3 ;  /* 0x0000a003470075a7 */ /* 0x000ea400080011ff */
[----:B--2---:R-:W-:Y:S05]  /*6250*/  @!P0 BRA `(.L_x_99) ;  /* 0x0000001c00d88947 */ /* 0x004fea0003800000 */
.L_x_98:
[----:B------:R-:W-:Y:S05]  /*6260*/  @!P1 BRA `(.L_x_100) ;  /* 0x0000000000409947 */ /* 0x000fea0003800000 */
[----:B------:R-:W3:Y:S01]  /*6270*/  LDCU.64 UR8, c[0x4][0x70] ;  /* 0x01000e00ff0877ac */ /* 0x000ee20008000a00 */
[----:B--2---:R-:W-:Y:S01]  /*6280*/  MOV R3, 0x0 ;  /* 0x0000000000037802 */ /* 0x004fe20000000f00 */
[----:B------:R-:W-:Y:S02]  /*6290*/  HFMA2 R12, -RZ, RZ, 0, 5.9604644775390625e-08 ;  /* 0x00000001ff0c7431 */ /* 0x000fe400000001ff */
[----:B------:R-:W-:Y:S02]  /*62a0*/  IMAD.MOV.U32 R8, RZ, RZ, 0x192 ;  /* 0x00000192ff087424 */ /* 0x000fe400078e00ff */
[----:B------:R-:W-:Y:S01]  /*62b0*/  IMAD.MOV.U32 R13, RZ, RZ, RZ ;  /* 0x000000ffff0d7224 */ /* 0x000fe200078e00ff */
[----:B------:R-:W2:Y:S01]  /*62c0*/  LDCU.64 UR6, c[0x4][0x78] ;  /* 0x01000f00ff0677ac */ /* 0x000ea20008000a00 */
[----:B------:R-:W1:Y:S01]  /*62d0*/  LDC.64 R2, c[0x4][R3] ;  /* 0x0100000003027b82 */ /* 0x000e620000000a00 */
[----:B------:R-:W5:Y:S01]  /*62e0*/  LDCU.64 UR4, c[0x4][0x10] ;  /* 0x01000200ff0477ac */ /* 0x000f620008000a00 */
[----:B---3--:R-:W-:Y:S01]  /*62f0*/  MOV R5, UR9 ;  /* 0x0000000900057c02 */ /* 0x008fe20008000f00 */
[----:B------:R-:W-:Y:S01]  /*6300*/  IMAD.U32 R4, RZ, RZ, UR8 ;  /* 0x00000008ff047e24 */ /* 0x000fe2000f8e00ff */
[----:B--2---:R-:W-:Y:S01]  /*6310*/  MOV R7, UR7 ;  /* 0x0000000700077c02 */ /* 0x004fe20008000f00 */
[----:B------:R-:W-:Y:S01]  /*6320*/  IMAD.U32 R6, RZ, RZ, UR6 ;  /* 0x00000006ff067e24 */ /* 0x000fe2000f8e00ff */
[----:B-----5:R-:W-:Y:S01]  /*6330*/  MOV R11, UR5 ;  /* 0x00000005000b7c02 */ /* 0x020fe20008000f00 */
[----:B------:R-:W-:Y:S02]  /*6340*/  IMAD.U32 R10, RZ, RZ, UR4 ;  /* 0x00000004ff0a7e24 */ /* 0x000fe4000f8e00ff */
[----:B------:R-:W-:Y:S07]  /*6350*/  LEPC R20, `(.L_x_100) ;  /* 0x000000001014794e */ /* 0x000fee0000000000 */
[----:B-1--4-:R-:W-:Y:S05]  /*6360*/  CALL.ABS.NOINC R2 ;  /* 0x0000000002007343 */ /* 0x012fea0003c00000 */
.L_x_100:
[----:B----4-:R-:W-:Y:S01]  /*6370*/  LOP3.LUT R20, R44, 0xffffe000, RZ, 0xc0, !PT ;  /* 0xffffe0002c147812 */ /* 0x010fe200078ec0ff */
[----:B------:R-:W-:Y:S05]  /*6380*/  WARPSYNC.ALL ;  /* 0x0000000000007948 */ /* 0x000fea0003800000 */
[----:B------:R-:W-:Y:S01]  /*6390*/  R2UR UR4, R25 ;  /* 0x00000000190472ca */ /* 0x000fe200000e0000 */
[----:B------:R-:W-:Y:S01]  /*63a0*/  IMAD.SHL.U32 R73, R63, 0x4, RZ ;  /* 0x000000043f497824 */ /* 0x000fe200078e00ff */
[----:B------:R-:W-:Y:S01]  /*63b0*/  LOP3.LUT R21, R45, 0xffffe000, RZ, 0xc0, !PT ;  /* 0xffffe0002d157812 */ /* 0x000fe200078ec0ff */
[----:B------:R-:W-:Y:S01]  /*63c0*/  IMAD.SHL.U32 R72, R62, 0x4, RZ ;  /* 0x000000043e487824 */ /* 0x000fe200078e00ff */
[----:B------:R-:W-:Y:S01]  /*63d0*/  LOP3.LUT R27, R46, 0xffffe000, RZ, 0xc0, !PT ;  /* 0xffffe0002e1b7812 */ /* 0x000fe200078ec0ff */
[----:B------:R-:W-:Y:S01]  /*63e0*/  BSSY.RECONVERGENT B0, `(.L_x_101) ;  /* 0x000005a000007945 */ /* 0x000fe20003800200 */
[----:B------:R-:W-:Y:S07]  /*63f0*/  ISETP.NE.AND P0, PT, R64, RZ, PT ;  /* 0x000000ff4000720c */ /* 0x000fee0003f05270 */
[----:B------:R-:W3:Y:S02]  /*6400*/  LDTM.16dp128bit.x8 R4, tmem[UR4] ;  /* 0x00000004000479ee */ /* 0x000ee40008180000 */
[C---:B---3--:R-:W-:Y:S01]  /*6410*/  FMUL R0, R24.reuse, R4 ;  /* 0x0000000418007220 */ /* 0x048fe20000400000 */
[C---:B------:R-:W-:Y:S01]  /*6420*/  FMUL R2, R24.reuse, R5 ;  /* 0x0000000518027220 */ /* 0x040fe20000400000 */
[C---:B--2---:R-:W-:Y:S01]  /*6430*/  FMUL R3, R24.reuse, R6 ;  /* 0x0000000618037220 */ /* 0x044fe20000400000 */
[----:B------:R-:W-:Y:S01]  /*6440*/  FMUL R7, R24, R7 ;  /* 0x0000000718077220 */ /* 0x000fe20000400000 */
[C---:B------:R-:W-:Y:S01]  /*6450*/  FFMA R28, R26.reuse, R20, R0 ;  /* 0x000000141a1c7223 */ /* 0x040fe20000000000 */
[----:B------:R-:W-:Y:S01]  /*6460*/  LOP3.LUT R0, R47, 0xffffe000, RZ, 0xc0, !PT ;  /* 0xffffe0002f007812 */ /* 0x000fe200078ec0ff */
[----:B------:R-:W-:Y:S01]  /*6470*/  FFMA R29, R26, R21, R2 ;  /* 0x000000151a1d7223 */ /* 0x000fe20000000002 */
[----:B-1----:R-:W-:Y:S01]  /*6480*/  LOP3.LUT R2, R40, 0xffffe000, RZ, 0xc0, !PT ;  /* 0xffffe00028027812 */ /* 0x002fe200078ec0ff */
[C---:B------:R-:W-:Y:S01]  /*6490*/  FFMA R30, R26.reuse, R27, R3 ;  /* 0x0000001b1a1e7223 */ /* 0x040fe20000000003 */
[----:B------:R-:W-:Y:S01]  /*64a0*/  LOP3.LUT R3, R41, 0xffffe000, RZ, 0xc0, !PT ;  /* 0xffffe00029037812 */ /* 0x000fe200078ec0ff */
[----:B------:R-:W-:Y:S01]  /*64b0*/  FFMA R31, R26, R0, R7 ;  /* 0x000000001a1f7223 */ /* 0x000fe20000000007 */
[----:B------:R-:W-:Y:S01]  /*64c0*/  LOP3.LUT R0, R42, 0xffffe000, RZ, 0xc0, !PT ;  /* 0xffffe0002a007812 */ /* 0x000fe200078ec0ff */
[C---:B------:R-:W-:Y:S01]  /*64d0*/  FMUL R4, R24.reuse, R8 ;  /* 0x0000000818047220 */ /* 0x040fe20000400000 */
[----:B------:R-:W-:Y:S01]  /*64e0*/  LOP3.LUT R7, R43, 0xffffe000, RZ, 0xc0, !PT ;  /* 0xffffe0002b077812 */ /* 0x000fe200078ec0ff */
[C---:B------:R-:W-:Y:S01]  /*64f0*/  FMUL R5, R24.reuse, R9 ;  /* 0x0000000918057220 */ /* 0x040fe20000400000 */
[----:B------:R-:W-:Y:S01]  /*6500*/  F2FP.TF32.F32.PACK_B R28, R28 ;  /* 0x0000001cff1c723e */ /* 0x000fe200024050ff */
[----:B------:R-:W-:Y:S01]  /*6510*/  FMUL R6, R24, R10 ;  /* 0x0000000a18067220 */ /* 0x000fe20000400000 */
[----:B------:R-:W-:Y:S01]  /*6520*/  F2FP.TF32.F32.PACK_B R29, R29 ;  /* 0x0000001dff1d723e */ /* 0x000fe200024050ff */
[----:B------:R-:W-:Y:S01]  /*6530*/  FFMA R4, R26, R2, R4 ;  /* 0x000000021a047223 */ /* 0x000fe20000000004 */
[----:B------:R-:W-:Y:S01]  /*6540*/  LOP3.LUT R2, R32, 0xffffe000, RZ, 0xc0, !PT ;  /* 0xffffe00020027812 */ /* 0x000fe200078ec0ff */
[----:B------:R-:W-:Y:S01]  /*6550*/  FFMA R5, R26, R3, R5 ;  /* 0x000000031a057223 */ /* 0x000fe20000000005 */
[----:B------:R-:W-:Y:S01]  /*6560*/  LOP3.LUT R3, R34, 0xffffe000, RZ, 0xc0, !PT ;  /* 0xffffe00022037812 */ /* 0x000fe200078ec0ff */
[----:B------:R-:W-:Y:S01]  /*6570*/  FMUL R11, R24, R11 ;  /* 0x0000000b180b7220 */ /* 0x000fe20000400000 */
[----:B------:R-:W-:Y:S01]  /*6580*/  F2FP.TF32.F32.PACK_B R30, R30 ;  /* 0x0000001eff1e723e */ /* 0x000fe200024050ff */
[----:B------:R-:W-:Y:S01]  /*6590*/  FFMA R6, R26, R0, R6 ;  /* 0x000000001a067223 */ /* 0x000fe20000000006 */
[----:B------:R-:W-:Y:S01]  /*65a0*/  LOP3.LUT R0, R33, 0xffffe000, RZ, 0xc0, !PT ;  /* 0xffffe00021007812 */ /* 0x000fe200078ec0ff */
[C---:B------:R-:W-:Y:S01]  /*65b0*/  FMUL R8, R24.reuse, R12 ;  /* 0x0000000c18087220 */ /* 0x040fe20000400000 */
[----:B------:R-:W-:Y:S01]  /*65c0*/  F2FP.TF32.F32.PACK_B R31, R31 ;  /* 0x0000001fff1f723e */ /* 0x000fe200024050ff */
[----:B------:R-:W-:Y:S01]  /*65d0*/  FMUL R9, R24, R13 ;  /* 0x0000000d18097220 */ /* 0x000fe20000400000 */
[----:B------:R-:W-:Y:S01]  /*65e0*/  F2FP.TF32.F32.PACK_B R4, R4 ;  /* 0x00000004ff04723e */ /* 0x000fe200024050ff */
[----:B------:R-:W-:Y:S01]  /*65f0*/  FFMA R7, R26, R7, R11 ;  /* 0x000000071a077223 */ /* 0x000fe2000000000b */
[----:B------:R-:W-:Y:S01]  /*6600*/  F2FP.TF32.F32.PACK_B R5, R5 ;  /* 0x00000005ff05723e */ /* 0x000fe200024050ff */
[----:B------:R-:W-:Y:S01]  /*6610*/  FMUL R10, R24, R14 ;  /* 0x0000000e180a7220 */ /* 0x000fe20000400000 */
[----:B------:R-:W-:Y:S01]  /*6620*/  F2FP.TF32.F32.PACK_B R6, R6 ;  /* 0x00000006ff06723e */ /* 0x000fe200024050ff */
[----:B------:R-:W-:Y:S01]  /*6630*/  FFMA R8, R26, R2, R8 ;  /* 0x000000021a087223 */ /* 0x000fe20000000008 */
[----:B------:R-:W-:Y:S01]  /*6640*/  LOP3.LUT R2, R35, 0xffffe000, RZ, 0xc0, !PT ;  /* 0xffffe00023027812 */ /* 0x000fe200078ec0ff */
[----:B------:R-:W-:Y:S01]  /*6650*/  FMUL R12, R24, R16 ;  /* 0x00000010180c7220 */ /* 0x000fe20000400000 */
[----:B------:R-:W-:Y:S01]  /*6660*/  LOP3.LUT R16, R36, 0xffffe000, RZ, 0xc0, !PT ;  /* 0xffffe00024107812 */ /* 0x000fe200078ec0ff */
[----:B------:R-:W-:Y:S01]  /*6670*/  FFMA R9, R26, R0, R9 ;  /* 0x000000001a097223 */ /* 0x000fe20000000009 */
[----:B------:R-:W-:Y:S01]  /*6680*/  LOP3.LUT R0, R37, 0xffffe000, RZ, 0xc0, !PT ;  /* 0xffffe00025007812 */ /* 0x000fe200078ec0ff */
[----:B------:R-:W-:Y:S01]  /*6690*/  FMUL R15, R24, R15 ;  /* 0x0000000f180f7220 */ /* 0x000fe20000400000 */
[----:B------:R-:W-:Y:S01]  /*66a0*/  FFMA R10, R26, R3, R10 ;  /* 0x000000031a0a7223 */ /* 0x000fe2000000000a */
[----:B------:R-:W-:Y:S02]  /*66b0*/  IMAD.U32 R3, RZ, RZ, UR46 ;  /* 0x0000002eff037e24 */ /* 0x000fe4000f8e00ff */
[----:B------:R-:W-:Y:S01]  /*66c0*/  FMUL R13, R24, R17 ;  /* 0x00000011180d7220 */ /* 0x000fe20000400000 */
[C---:B------:R-:W-:Y:S01]  /*66d0*/  FFMA R11, R26.reuse, R2, R15 ;  /* 0x000000021a0b7223 */ /* 0x040fe2000000000f */
[----:B------:R-:W-:Y:S01]  /*66e0*/  FFMA R12, R26, R16, R12 ;  /* 0x000000101a0c7223 */ /* 0x000fe2000000000c */
[----:B------:R-:W-:Y:S01]  /*66f0*/  IMAD R16, R3, 0x800, R52 ;  /* 0x0000080003107824 */ /* 0x000fe200078e0234 */
[----:B------:R-:W-:Y:S01]  /*6700*/  LOP3.LUT R2, R38, 0xffffe000, RZ, 0xc0, !PT ;  /* 0xffffe00026027812 */ /* 0x000fe200078ec0ff */
[C---:B------:R-:W-:Y:S01]  /*6710*/  FMUL R14, R24.reuse, R18 ;  /* 0x00000012180e7220 */ /* 0x040fe20000400000 */
[----:B------:R-:W-:Y:S01]  /*6720*/  LOP3.LUT R3, R39, 0xffffe000, RZ, 0xc0, !PT ;  /* 0xffffe00027037812 */ /* 0x000fe200078ec0ff */
[----:B------:R-:W-:Y:S01]  /*6730*/  FMUL R19, R24, R19 ;  /* 0x0000001318137220 */ /* 0x000fe20000400000 */
[----:B------:R-:W-:Y:S01]  /*6740*/  LEA R16, R16, UR44, 0x2 ;  /* 0x0000002c10107c11 */ /* 0x000fe2000f8e10ff */
[C---:B------:R-:W-:Y:S01]  /*6750*/  FFMA R13, R26.reuse, R0, R13 ;  /* 0x000000001a0d7223 */ /* 0x040fe2000000000d */
[C---:B------:R-:W-:Y:S01]  /*6760*/  FFMA R14, R26.reuse, R2, R14 ;  /* 0x000000021a0e7223 */ /* 0x040fe2000000000e */
[----:B------:R-:W-:Y:S01]  /*6770*/  FFMA R15, R26, R3, R19 ;  /* 0x000000031a0f7223 */ /* 0x000fe20000000013 */
[C-C-:B------:R-:W-:Y:S01]  /*6780*/  IADD3 R3, PT, PT, R73.reuse, 0x400, R16.reuse ;  /* 0x0000040049037810 */ /* 0x140fe20007ffe010 */
[----:B------:R1:W-:Y:S01]  /*6790*/  STSM.16.M88.4 [R16+0x400], R28 ;  /* 0x0004001c10007844 */ /* 0x0003e20000000200 */
[----:B------:R-:W-:Y:S02]  /*67a0*/  F2FP.TF32.F32.PACK_B R7, R7 ;  /* 0x00000007ff07723e */ /* 0x000fe400024050ff */
[----:B------:R-:W-:Y:S02]  /*67b0*/  IADD3 R0, PT, PT, R72, 0x400, R16 ;  /* 0x0000040048007810 */ /* 0x000fe40007ffe010 */
[----:B------:R-:W-:Y:S03]  /*67c0*/  F2FP.TF32.F32.PACK_B R8, R8 ;  /* 0x00000008ff08723e */ /* 0x000fe600024050ff */
[----:B------:R1:W-:Y:S01]  /*67d0*/  STSM.16.M88.4 [R3], R4 ;  /* 0x0000000403007844 */ /* 0x0003e20000000200 */
[----:B------:R-:W-:Y:S01]  /*67e0*/  F2FP.TF32.F32.PACK_B R9, R9 ;  /* 0x00000009ff09723e */ /* 0x000fe200024050ff */
[----:B------:R-:W-:Y:S01]  /*67f0*/  IMAD.IADD R2, R73, 0x1, R0 ;  /* 0x0000000149027824 */ /* 0x000fe200078e0200 */
[----:B------:R-:W-:Y:S02]  /*6800*/  F2FP.TF32.F32.PACK_B R10, R10 ;  /* 0x0000000aff0a723e */ /* 0x000fe400024050ff */
[----:B------:R-:W-:Y:S02]  /*6810*/  F2FP.TF32.F32.PACK_B R11, R11 ;  /* 0x0000000bff0b723e */ /* 0x000fe400024050ff */
[----:B------:R-:W-:Y:S02]  /*6820*/  F2FP.TF32.F32.PACK_B R12, R12 ;  /* 0x0000000cff0c723e */ /* 0x000fe400024050ff */
[----:B------:R-:W-:Y:S01]  /*6830*/  F2FP.TF32.F32.PACK_B R13, R13 ;  /* 0x0000000dff0d723e */ /* 0x000fe200024050ff */
[----:B------:R1:W-:Y:S01]  /*6840*/  STSM.16.M88.4 [R0], R8 ;  /* 0x0000000800007844 */ /* 0x0003e20000000200 */
[----:B------:R-:W-:Y:S02]  /*6850*/  F2FP.TF32.F32.PACK_B R14, R14 ;  /* 0x0000000eff0e723e */ /* 0x000fe400024050ff */
[----:B------:R-:W-:Y:S05]  /*6860*/  F2FP.TF32.F32.PACK_B R15, R15 ;  /* 0x0000000fff0f723e */ /* 0x000fea00024050ff */
[----:B------:R1:W-:Y:S01]  /*6870*/  STSM.16.M88.4 [R2], R12 ;  /* 0x0000000c02007844 */ /* 0x0003e20000000200 */
[----:B------:R-:W-:Y:S01]  /*6880*/  @!PT LDS RZ, [RZ] ;  /* 0x00000000fffff984 */ /* 0x000fe20000000800 */
[----:B------:R-:W-:Y:S01]  /*6890*/  @!PT LDS RZ, [RZ] ;  /* 0x00000000fffff984 */ /* 0x000fe20000000800 */
[----:B------:R-:W-:Y:S01]  /*68a0*/  @!PT LDS RZ, [RZ] ;  /* 0x00000000fffff984 */ /* 0x000fe20000000800 */
[----:B------:R-:W-:Y:S01]  /*68b0*/  @!PT LDS RZ, [RZ] ;  /* 0x00000000fffff984 */ /* 0x000fe20000000800 */
[----:B------:R2:W-:Y:S07]  /*68c0*/  MEMBAR.ALL.CTA ;  /* 0x0000000000007992 */ /* 0x0005ee0000008000 */
[----:B--2---:R-:W2:Y:S02]  /*68d0*/  FENCE.VIEW.ASYNC.S ;  /* 0x00000000000073c6 */ /* 0x004ea40000000000 */
[----:B--2---:R-:W-:Y:S06]  /*68e0*/  BAR.SYNC.DEFER_BLOCKING 0x1, 0x80 ;  /* 0x0042000000007b1d */ /* 0x004fec0000010000 */
[----:B------:R-:W-:Y:S05]  /*68f0*/  @P0 BRA `(.L_x_102) ;  /* 0x0000000000200947 */ /* 0x000fea0003800000 */
[----:B------:R-:W2:Y:S01]  /*6900*/  LDCU.64 UR6, c[0x0][0x348] ;  /* 0x00006900ff0677ac */ /* 0x000ea20008000a00 */
[----:B------:R-:W-:Y:S01]  /*6910*/  ULEA UR5, UR46, UR44, 0xd ;  /* 0x0000002c2e057291 */ /* 0x000fe2000f8e68ff */
[----:B------:R-:W-:Y:S03]  /*6920*/  UMOV UR51, UR36 ;  /* 0x0000002400337c82 */ /* 0x000fe60008000000 */
[----:B------:R-:W-:Y:S02]  /*6930*/  UIADD3 UR48, UPT, UPT, UR5, 0x400, URZ ;  /* 0x0000040005307890 */ /* 0x000fe4000fffe0ff */
[----:B--2---:R-:W-:Y:S04]  /*6940*/  UIADD3 UR4, UP0, UPT, UR6, 0x680, URZ ;  /* 0x0000068006047890 */ /* 0x004fe8000ff1e0ff */
[----:B------:R-:W-:Y:S09]  /*6950*/  UIADD3.X UR5, UPT, UPT, URZ, UR7, URZ, UP0, !UPT ;  /* 0x00000007ff057290 */ /* 0x000ff200087fe4ff */
[----:B------:R2:W-:Y:S02]  /*6960*/  UTMASTG.3D [UR48], [UR4] ;  /* 0x00000030040073b5 */ /* 0x0005e40008010000 */
[----:B--2---:R0:W-:Y:S02]  /*6970*/  UTMACMDFLUSH ;  /* 0x00000000000079b7 */ /* 0x0041e40000000000 */
.L_x_102:
[----:B------:R-:W-:Y:S05]  /*6980*/  BSYNC.RECONVERGENT B0 ;  /* 0x0000000000007941 */ /* 0x000fea0003800200 */
.L_x_101:
[----:B------:R-:W-:Y:S01]  /*6990*/  UIADD3 UR47, UPT, UPT, UR46, 0x1, URZ ;  /* 0x000000012e2f7890 */ /* 0x000fe2000fffe0ff */
[----:B------:R-:W-:Y:S03]  /*69a0*/  BSSY.RECONVERGENT B0, `(.L_x_103) ;  /* 0x0000005000007945 */ /* 0x000fe60003800200 */
[----:B------:R-:W-:Y:S04]  /*69b0*/  UISETP.NE.AND UP0, UPT, UR47, 0x3, UPT ;  /* 0x000000032f00788c */ /* 0x000fe8000bf05270 */
[----:B------:R-:W-:Y:S01]  /*69c0*/  USEL UR45, UR47, URZ, UP0 ;  /* 0x000000ff2f2d7287 */ /* 0x000fe20008000000 */
[----:B------:R-:W-:Y:S11]  /*69d0*/  @P0 BRA `(.L_x_104) ;  /* 0x0000000000040947 */ /* 0x000ff60003800000 */
[----:B------:R-:W-:Y:S04]  /*69e0*/  DEPBAR.LE SB0, 0x1 ;  /* 0x000080400000791a */ /* 0x000fe80000000000 */
.L_x_104:
[----:B------:R-:W-:Y:S05]  /*69f0*/  BSYNC.RECONVERGENT B0 ;  /* 0x0000000000007941 */ /* 0x000fea0003800200 */
.L_x_103:
[----:B------:R-:W-:Y:S01]  /*6a00*/  BAR.SYNC.DEFER_BLOCKING 0x1, 0x80 ;  /* 0x0042000000007b1d */ /* 0x000fe20000010000 */
[----:B------:R-:W-:Y:S01]  /*6a10*/  ISETP.NE.AND P1, PT, R70, RZ, PT ;  /* 0x000000ff4600720c */ /* 0x000fe20003f25270 */
[----:B------:R-:W-:Y:S01]  /*6a20*/  UISETP.NE.AND UP0, UPT, UR53, URZ, UPT ;  /* 0x000000ff3500728c */ /* 0x000fe2000bf05270 */
[----:B-1----:R-:W-:Y:S11]  /*6a30*/  LEA R2, R75, UR44, 0x3 ;  /* 0x0000002c4b027c11 */ /* 0x002ff6000f8e18ff */
[----:B------:R-:W-:Y:S01]  /*6a40*/  @P1 SHF.L.U32 R3, R74, 0x1f, RZ ;  /* 0x0000001f4a031819 */ /* 0x000fe200000006ff */
[----:B------:R-:W-:Y:S06]  /*6a50*/  BRA.U !UP0, `(.L_x_105) ;  /* 0x0000000108247547 */ /* 0x000fec000b800000 */
[----:B------:R-:W-:Y:S01]  /*6a60*/  IMAD.U32 R4, RZ, RZ, UR52 ;  /* 0x00000034ff047e24 */ /* 0x000fe2000f8e00ff */
[----:B------:R-:W-:Y:S01]  /*6a70*/  MOV R0, UR54 ;  /* 0x0000003600007c02 */ /* 0x000fe20008000f00 */
[----:B------:R-:W-:Y:S03]  /*6a80*/  UIADD3 UR4, UPT, UPT, UR52, 0x1, URZ ;  /* 0x0000000134047890 */ /* 0x000fe6000fffe0ff */
[----:B------:R-:W-:Y:S01]  /*6a90*/  @P1 LEA R4, R4, UR44, 0x3 ;  /* 0x0000002c04041c11 */ /* 0x000fe2000f8e18ff */
[----:B------:R-:W-:Y:S04]  /*6aa0*/  UISETP.NE.AND UP0, UPT, UR4, 0x3, UPT ;  /* 0x000000030400788c */ /* 0x000fe8000bf05270 */
[----:B------:R-:W-:Y:S01]  /*6ab0*/  @P1 VIADD R4, R4, 0x58 ;  /* 0x0000005804041836 */ /* 0x000fe20000000000 */
[----:B------:R-:W-:Y:S04]  /*6ac0*/  USEL UR52, UR4, URZ, UP0 ;  /* 0x000000ff04347287 */ /* 0x000fe80008000000 */
[----:B------:R-:W-:Y:S04]  /*6ad0*/  @P1 PRMT R0, R0, 0x654, R4 ;  /* 0x0000065400001816 */ /* 0x000fe80000000004 */
[----:B------:R1:W-:Y:S04]  /*6ae0*/  @P1 SYNCS.ARRIVE.TRANS64.RED.A1T0 RZ, [R0+URZ], RZ ;  /* 0x000000ff00ff19a7 */ /* 0x0003e800081004ff */
.L_x_105:
[----:B------:R-:W2:Y:S01]  /*6af0*/  @P1 SYNCS.PHASECHK.TRANS64.TRYWAIT P0, [R2+URZ+0x40], R3 ;  /* 0x00004003020015a7 */ /* 0x000ea200080011ff */
[----:B------:R-:W-:Y:S01]  /*6b00*/  BSSY B1, `(.L_x_106) ;  /* 0x0000017000017945 */ /* 0x000fe20003800000 */
[----:B--2---:R-:W-:Y:S03]  /*6b10*/  @P1 SEL R76, RZ, 0x1, !P0 ;  /* 0x00000001ff4c1807 */ /* 0x004fe60004000000 */
[----:B------:R-:W-:Y:S05]  /*6b20*/  @!P1 BRA `(.L_x_107) ;  /* 0x0000000000509947 */ /* 0x000fea0003800000 */
[----:B------:R-:W-:Y:S01]  /*6b30*/  ISETP.NE.AND P1, PT, R77, RZ, PT ;  /* 0x000000ff4d00720c */ /* 0x000fe20003f25270 */
[----:B------:R-:W-:Y:S01]  /*6b40*/  BSSY B0, `(.L_x_108) ;  /* 0x000000a000007945 */ /* 0x000fe20003800000 */
[----:B------:R-:W-:Y:S11]  /*6b50*/  ISETP.NE.AND P0, PT, R76, RZ, PT ;  /* 0x000000ff4c00720c */ /* 0x000ff60003f05270 */
[----:B------:R-:W-:Y:S05]  /*6b60*/  @P1 IMAD R4, R75, 0x800, R52 ;  /* 0x000008004b041824 */ /* 0x000fea00078e0234 */
[----:B------:R-:W-:Y:S05]  /*6b70*/  @P1 LEA R4, R4, UR44, 0x2 ;  /* 0x0000002c04041c11 */ /* 0x000fea000f8e10ff */
[--C-:B-1----:R-:W-:Y:S02]  /*6b80*/  @P1 IMAD.IADD R0, R72, 0x1, R4.reuse ;  /* 0x0000000148001824 */ /* 0x102fe400078e0204 */
[----:B------:R-:W-:Y:S01]  /*6b90*/  @P1 IMAD.IADD R3, R73, 0x1, R4 ;  /* 0x0000000149031824 */ /* 0x000fe200078e0204 */
[----:B------:R-:W-:Y:S06]  /*6ba0*/  @P0 BRA `(.L_x_109) ;  /* 0x00000000000c0947 */ /* 0x000fec0003800000 */
[----:B------:R-:W-:Y:S04]  /*6bb0*/  SHF.L.U32 R74, R74, 0x1f, RZ ;  /* 0x0000001f4a4a7819 */ /* 0x000fe800000006ff */
[----:B------:R-:W1:Y:S02]  /*6bc0*/  SYNCS.PHASECHK.TRANS64.TRYWAIT P0, [R2+URZ+0x40], R74 ;  /* 0x0000404a020075a7 */ /* 0x000e6400080011ff */
[----:B-1----:R-:W-:Y:S05]  /*6bd0*/  @!P0 BRA `(.L_x_110) ;  /* 0x00000014008c8947 */ /* 0x002fea0003800000 */
.L_x_109:
[----:B------:R-:W-:Y:S05]  /*6be0*/  BSYNC B0 ;  /* 0x0000000000007941 */ /* 0x000fea0003800000 */
.L_x_108:
[----:B------:R-:W-:Y:S11]  /*6bf0*/  ISETP.NE.AND P0, PT, R77, RZ, PT ;  /* 0x000000ff4d00720c */ /* 0x000ff60003f05270 */
[----:B------:R-:W-:Y:S02]  /*6c00*/  @!UPT UIADD3 URZ, UPT, UPT, URZ, URZ, URZ ;  /* 0x000000fffffff290 */ /* 0x000fe4000fffe0ff */
[----:B-1----:R-:W-:Y:S01]  /*6c10*/  @P0 IADD3 R2, PT, PT, R73, R0, RZ ;  /* 0x0000000049020210 */ /* 0x002fe20007ffe0ff */
[----:B------:R-:W-:Y:S05]  /*6c20*/  @P0 WARPSYNC.ALL ;  /* 0x0000000000000948 */ /* 0x000fea0003800000 */
[----:B------:R2:W3:Y:S04]  /*6c30*/  @P0 LDSM.16.M88.4 R44, [R4+0x400] ;  /* 0x00040000042c083b */ /* 0x0004e80000000200 */
[----:B------:R2:W4:Y:S04]  /*6c40*/  @P0 LDSM.16.M88.4 R40, [R3+0x400] ;  /* 0x000400000328083b */ /* 0x0005280000000200 */
[----:B------:R2:W1:Y:S04]  /*6c50*/  @P0 LDSM.16.M88.4 R32, [R0+0x400] ;  /* 0x000400000020083b */ /* 0x0004680000000200 */
[----:B------:R2:W1:Y:S02]  /*6c60*/  @P0 LDSM.16.M88.4 R36, [R2+0x400] ;  /* 0x000400000224083b */ /* 0x0004640000000200 */
.L_x_107:
[----:B------:R-:W-:Y:S05]  /*6c70*/  BSYNC B1 ;  /* 0x0000000000017941 */ /* 0x000fea0003800000 */
.L_x_106:
[----:B-12---:R-:W-:Y:S05]  /*6c80*/  VIADD R0, R25, 0x20 ;  /* 0x0000002019007836 */ /* 0x006fea0000000000 */
[----:B------:R-:W-:Y:S04]  /*6c90*/  SHF.R.U32.HI R0, RZ, 0x15, R0 ;  /* 0x00000015ff007819 */ /* 0x000fe80000011600 */
[----:B------:R-:W-:Y:S11]  /*6ca0*/  LOP3.LUT P0, RZ, R0, 0x3, R54, 0x48, !PT ;  /* 0x0000000300ff7812 */ /* 0x000ff60007804836 */
[----:B------:R-:W-:Y:S02]  /*6cb0*/  @!UPT UIADD3 URZ, UPT, UPT, URZ, URZ, URZ ;  /* 0x000000fffffff290 */ /* 0x000fe4000fffe0ff */
[----:B------:R-:W-:Y:S05]  /*6cc0*/  @!P0 BRA `(.L_x_111) ;  /* 0x0000000000408947 */ /* 0x000fea0003800000 */
[----:B------:R-:W1:Y:S01]  /*6cd0*/  LDCU.64 UR8, c[0x4][0x70] ;  /* 0x01000e00ff0877ac */ /* 0x000e620008000a00 */
[----:B------:R-:W-:Y:S01]  /*6ce0*/  MOV R3, 0x0 ;  /* 0x0000000000037802 */ /* 0x000fe20000000f00 */
[----:B------:R-:W-:Y:S02]  /*6cf0*/  HFMA2 R12, -RZ, RZ, 0, 5.9604644775390625e-08 ;  /* 0x00000001ff0c7431 */ /* 0x000fe400000001ff */
[----:B------:R-:W-:Y:S02]  /*6d00*/  IMAD.MOV.U32 R8, RZ, RZ, 0x192 ;  /* 0x00000192ff087424 */ /* 0x000fe400078e00ff */
[----:B------:R-:W-:Y:S01]  /*6d10*/  IMAD.MOV.U32 R13, RZ, RZ, RZ ;  /* 0x000000ffff0d7224 */ /* 0x000fe200078e00ff */
[----:B------:R-:W2:Y:S01]  /*6d20*/  LDCU.64 UR6, c[0x4][0x78] ;  /* 0x01000f00ff0677ac */ /* 0x000ea20008000a00 */
[----:B------:R-:W3:Y:S01]  /*6d30*/  LDC.64 R2, c[0x4][R3] ;  /* 0x0100000003027b82 */ /* 0x000ee20000000a00 */
[----:B------:R-:W5:Y:S01]  /*6d40*/  LDCU.64 UR4, c[0x4][0x10] ;  /* 0x01000200ff0477ac */ /* 0x000f620008000a00 */
[----:B-1----:R-:W-:Y:S01]  /*6d50*/  MOV R5, UR9 ;  /* 0x0000000900057c02 */ /* 0x002fe20008000f00 */
[----:B------:R-:W-:Y:S01]  /*6d60*/  IMAD.U32 R4, RZ, RZ, UR8 ;  /* 0x00000008ff047e24 */ /* 0x000fe2000f8e00ff */
[----:B--2---:R-:W-:Y:S01]  /*6d70*/  MOV R7, UR7 ;  /* 0x0000000700077c02 */ /* 0x004fe20008000f00 */
[----:B------:R-:W-:Y:S01]  /*6d80*/  IMAD.U32 R6, RZ, RZ, UR6 ;  /* 0x00000006ff067e24 */ /* 0x000fe2000f8e00ff */
[----:B-----5:R-:W-:Y:S01]  /*6d90*/  MOV R11, UR5 ;  /* 0x00000005000b7c02 */ /* 0x020fe20008000f00 */
[----:B------:R-:W-:Y:S02]  /*6da0*/  IMAD.U32 R10, RZ, RZ, UR4 ;  /* 0x00000004ff0a7e24 */ /* 0x000fe4000f8e00ff */
[----:B------:R-:W-:Y:S07]  /*6db0*/  LEPC R20, `(.L_x_111) ;  /* 0x000000001014794e */ /* 0x000fee0000000000 */
[----:B---34-:R-:W-:Y:S05]  /*6dc0*/  CALL.ABS.NOINC R2 ;  /* 0x0000000002007343 */ /* 0x018fea0003c00000 */
.L_x_111:
[----:B------:R-:W-:Y:S01]  /*6dd0*/  ISETP.NE.AND P0, PT, R64, RZ, PT ;  /* 0x000000ff4000720c */ /* 0x000fe20003f05270 */
[----:B------:R-:W-:Y:S05]  /*6de0*/  WARPSYNC.ALL ;  /* 0x0000000000007948 */ /* 0x000fea0003800000 */
[----:B------:R-:W-:Y:S01]  /*6df0*/  R2UR UR4, R25 ;  /* 0x00000000190472ca */ /* 0x000fe200000e0000 */
[----:B------:R-:W-:Y:S01]  /*6e00*/  BSSY.RECONVERGENT B0, `(.L_x_112) ;  /* 0x0000063000007945 */ /* 0x000fe20003800200 */
[----:B---3--:R-:W-:Y:S02]  /*6e10*/  LOP3.LUT R0, R44, 0xffffe000, RZ, 0xc0, !PT ;  /* 0xffffe0002c007812 */ /* 0x008fe400078ec0ff */
[----:B------:R-:W-:Y:S02]  /*6e20*/  LOP3.LUT R2, R45, 0xffffe000, RZ, 0xc0, !PT ;  /* 0xffffe0002d027812 */ /* 0x000fe400078ec0ff */
[----:B------:R-:W-:Y:S02]  /*6e30*/  LOP3.LUT R3, R46, 0xffffe000, RZ, 0xc0, !PT ;  /* 0xffffe0002e037812 */ /* 0x000fe400078ec0ff */
[----:B------:R-:W-:Y:S02]  /*6e40*/  LOP3.LUT R20, R47, 0xffffe000, RZ, 0xc0, !PT ;  /* 0xffffe0002f147812 */ /* 0x000fe400078ec0ff */
[----:B----4-:R-:W-:Y:S02]  /*6e50*/  LOP3.LUT R21, R40, 0xffffe000, RZ, 0xc0, !PT ;  /* 0xffffe00028157812 */ /* 0x010fe400078ec0ff */
[----:B------:R-:W-:Y:S01]  /*6e60*/  LOP3.LUT R25, R41, 0xffffe000, RZ, 0xc0, !PT ;  /* 0xffffe00029197812 */ /* 0x000fe200078ec0ff */
[----:B------:R-:W1:Y:S01]  /*6e70*/  LDTM.16dp128bit.x8 R4, tmem[UR4+0x20] ;  /* 0x00002004000479ee */ /* 0x000e620008180000 */
[----:B------:R-:W-:Y:S01]  /*6e80*/  R2UR UR4, R71 ;  /* 0x00000000470472ca */ /* 0x000fe200000e0000 */
[----:B------:R-:W-:Y:S01]  /*6e90*/  NOP ;  /* 0x0000000000007918 */ /* 0x000fe20000000000 */
[----:B------:R-:W-:Y:S02]  /*6ea0*/  LOP3.LUT R27, R42, 0xffffe000, RZ, 0xc0, !PT ;  /* 0xffffe0002a1b7812 */ /* 0x000fe400078ec0ff */
[----:B------:R-:W-:Y:S02]  /*6eb0*/  LOP3.LUT R28, R43, 0xffffe000, RZ, 0xc0, !PT ;  /* 0xffffe0002b1c7812 */ /* 0x000fe400078ec0ff */
[----:B------:R-:W-:Y:S02]  /*6ec0*/  LOP3.LUT R29, R32, 0xffffe000, RZ, 0xc0, !PT ;  /* 0xffffe000201d7812 */ /* 0x000fe400078ec0ff */
[----:B------:R-:W-:Y:S02]  /*6ed0*/  LOP3.LUT R30, R33, 0xffffe000, RZ, 0xc0, !PT ;  /* 0xffffe000211e7812 */ /* 0x000fe400078ec0ff */
[----:B------:R-:W-:Y:S02]  /*6ee0*/  LOP3.LUT R31, R34, 0xffffe000, RZ, 0xc0, !PT ;  /* 0xffffe000221f7812 */ /* 0x000fe400078ec0ff */
[----:B------:R-:W-:Y:S01]  /*6ef0*/  LOP3.LUT R32, R35, 0xffffe000, RZ, 0xc0, !PT ;  /* 0xffffe00023207812 */ /* 0x000fe200078ec0ff */
[----:B------:R-:W-:Y:S01]  /*6f00*/  UIADD3 UR4, UPT, UPT, UR4, 0xc0, URZ ;  /* 0x000000c004047890 */ /* 0x000fe2000fffe0ff */
[----:B------:R-:W-:Y:S02]  /*6f10*/  LOP3.LUT R33, R36, 0xffffe000, RZ, 0xc0, !PT ;  /* 0xffffe00024217812 */ /* 0x000fe400078ec0ff */
[----:B------:R-:W-:Y:S01]  /*6f20*/  LOP3.LUT R34, R37, 0xffffe000, RZ, 0xc0, !PT ;  /* 0xffffe00025227812 */ /* 0x000fe200078ec0ff */
[----:B------:R-:W-:Y:S01]  /*6f30*/  UPRMT UR4, UR54, 0x654, UR4 ;  /* 0x0000065436047896 */ /* 0x000fe20008000004 */
[----:B------:R-:W-:Y:S02]  /*6f40*/  LOP3.LUT R35, R38, 0xffffe000, RZ, 0xc0, !PT ;  /* 0xffffe00026237812 */ /* 0x000fe400078ec0ff */
[----:B------:R-:W-:Y:S01]  /*6f50*/  LOP3.LUT R36, R39, 0xffffe000, RZ, 0xc0, !PT ;  /* 0xffffe00027247812 */ /* 0x000fe200078ec0ff */
[C---:B-1----:R-:W-:Y:S01]  /*6f60*/  FMUL R4, R24.reuse, R4 ;  /* 0x0000000418047220 */ /* 0x042fe20000400000 */
[C---:B------:R-:W-:Y:S01]  /*6f70*/  FMUL R5, R24.reuse, R5 ;  /* 0x0000000518057220 */ /* 0x040fe20000400000 */
[C---:B------:R-:W-:Y:S01]  /*6f80*/  FMUL R6, R24.reuse, R6 ;  /* 0x0000000618067220 */ /* 0x040fe20000400000 */
[----:B------:R-:W-:Y:S01]  /*6f90*/  FMUL R7, R24, R7 ;  /* 0x0000000718077220 */ /* 0x000fe20000400000 */
[----:B------:R-:W-:Y:S01]  /*6fa0*/  FFMA R4, R26, R0, R4 ;  /* 0x000000001a047223 */ /* 0x000fe20000000004 */
[----:B------:R-:W-:Y:S02]  /*6fb0*/  IMAD.U32 R0, RZ, RZ, UR45 ;  /* 0x0000002dff007e24 */ /* 0x000fe4000f8e00ff */
[----:B------:R-:W-:Y:S01]  /*6fc0*/  FMUL R8, R24, R8 ;  /* 0x0000000818087220 */ /* 0x000fe20000400000 */
[----:B------:R-:W-:Y:S01]  /*6fd0*/  FFMA R5, R26, R2, R5 ;  /* 0x000000021a057223 */ /* 0x000fe20000000005 */
[----:B------:R-:W-:Y:S01]  /*6fe0*/  FMUL R9, R24, R9 ;  /* 0x0000000918097220 */ /* 0x000fe20000400000 */
[----:B------:R-:W-:Y:S01]  /*6ff0*/  F2FP.TF32.F32.PACK_B R4, R4 ;  /* 0x00000004ff04723e */ /* 0x000fe200024050ff */
[----:B------:R-:W-:Y:S01]  /*7000*/  FFMA R6, R26, R3, R6 ;  /* 0x000000031a067223 */ /* 0x000fe20000000006 */
[----:B------:R-:W-:Y:S01]  /*7010*/  FMUL R10, R24, R10 ;  /* 0x0000000a180a7220 */ /* 0x000fe20000400000 */
[----:B------:R-:W-:Y:S01]  /*7020*/  F2FP.TF32.F32.PACK_B R5, R5 ;  /* 0x00000005ff05723e */ /* 0x000fe200024050ff */
[----:B------:R-:W-:Y:S01]  /*7030*/  FFMA R7, R26, R20, R7 ;  /* 0x000000141a077223 */ /* 0x000fe20000000007 */
[----:B------:R-:W-:Y:S01]  /*7040*/  IMAD R0, R0, 0x800, R52 ;  /* 0x0000080000007824 */ /* 0x000fe200078e0234 */
[----:B------:R-:W-:Y:S01]  /*7050*/  F2FP.TF32.F32.PACK_B R6, R6 ;  /* 0x00000006ff06723e */ /* 0x000fe200024050ff */
[----:B------:R-:W-:Y:S01]  /*7060*/  FMUL R11, R24, R11 ;  /* 0x0000000b180b7220 */ /* 0x000fe20000400000 */
[----:B------:R-:W-:Y:S01]  /*7070*/  FFMA R8, R26, R21, R8 ;  /* 0x000000151a087223 */ /* 0x000fe20000000008 */
[----:B------:R-:W-:Y:S01]  /*7080*/  F2FP.TF32.F32.PACK_B R7, R7 ;  /* 0x00000007ff07723e */ /* 0x000fe200024050ff */
[----:B------:R-:W-:Y:S01]  /*7090*/  FMUL R12, R24, R12 ;  /* 0x0000000c180c7220 */ /* 0x000fe20000400000 */
[----:B------:R-:W-:Y:S01]  /*70a0*/  LEA R0, R0, UR44, 0x2 ;  /* 0x0000002c00007c11 */ /* 0x000fe2000f8e10ff */
[----:B------:R-:W-:Y:S01]  /*70b0*/  FFMA R9, R26, R25, R9 ;  /* 0x000000191a097223 */ /* 0x000fe20000000009 */
[----:B------:R-:W-:Y:S01]  /*70c0*/  FMUL R13, R24, R13 ;  /* 0x0000000d180d7220 */ /* 0x000fe20000400000 */
        /* <DEDUP_REMOVED lines=12> */
[C---:B------:R-:W-:Y:S01]  /*7190*/  IADD3 R2, PT, PT, R73.reuse, 0x400, R0 ;  /* 0x0000040049027810 */ /* 0x040fe20007ffe000 */
[C---:B------:R-:W-:Y:S01]  /*71a0*/  FFMA R16, R26.reuse, R33, R16 ;  /* 0x000000211a107223 */ /* 0x040fe20000000010 */
[----:B------:R-:W-:Y:S01]  /*71b0*/  F2FP.TF32.F32.PACK_B R8, R8 ;  /* 0x00000008ff08723e */ /* 0x000fe200024050ff */
[----:B------:R-:W-:Y:S01]  /*71c0*/  SYNCS.ARRIVE.TRANS64.RED.A1T0 RZ, [UR4], RZ ;  /* 0x000000ffffff79a7 */ /* 0x000fe20008100404 */
[----:B------:R1:W-:Y:S01]  /*71d0*/  STSM.16.M88.4 [R0+0x400], R4 ;  /* 0x0004000400007844 */ /* 0x0003e20000000200 */
[----:B------:R-:W-:Y:S01]  /*71e0*/  F2FP.TF32.F32.PACK_B R9, R9 ;  /* 0x00000009ff09723e */ /* 0x000fe200024050ff */
[C---:B------:R-:W-:Y:S01]  /*71f0*/  FFMA R17, R26.reuse, R34, R17 ;  /* 0x000000221a117223 */ /* 0x040fe20000000011 */
[----:B------:R-:W-:Y:S01]  /*7200*/  F2FP.TF32.F32.PACK_B R10, R10 ;  /* 0x0000000aff0a723e */ /* 0x000fe200024050ff */
[C---:B------:R-:W-:Y:S01]  /*7210*/  FFMA R18, R26.reuse, R35, R18 ;  /* 0x000000231a127223 */ /* 0x040fe20000000012 */
[----:B------:R-:W-:Y:S01]  /*7220*/  F2FP.TF32.F32.PACK_B R11, R11 ;  /* 0x0000000bff0b723e */ /* 0x000fe200024050ff */
[----:B------:R-:W-:Y:S01]  /*7230*/  FFMA R19, R26, R36, R19 ;  /* 0x000000241a137223 */ /* 0x000fe20000000013 */
[----:B------:R-:W-:Y:S02]  /*7240*/  IADD3 R72, PT, PT, R72, 0x400, R0 ;  /* 0x0000040048487810 */ /* 0x000fe40007ffe000 */
[----:B------:R-:W-:Y:S01]  /*7250*/  F2FP.TF32.F32.PACK_B R12, R12 ;  /* 0x0000000cff0c723e */ /* 0x000fe200024050ff */
        /* <DEDUP_REMOVED lines=20> */
[----:B------:R-:W-:Y:S02]  /*73a0*/  ULEA UR5, UR45, UR44, 0xd ;  /* 0x0000002c2d057291 */ /* 0x000fe4000f8e68ff */
[----:B------:R-:W-:Y:S02]  /*73b0*/  UIADD3 UR9, UPT, UPT, UR49, 0x20, URZ ;  /* 0x0000002031097890 */ /* 0x000fe4000fffe0ff */
[----:B------:R-:W-:Y:S01]  /*73c0*/  UIADD3 UR8, UPT, UPT, UR5, 0x400, URZ ;  /* 0x0000040005087890 */ /* 0x000fe2000fffe0ff */
[----:B------:R-:W-:Y:S01]  /*73d0*/  UMOV UR10, UR50 ;  /* 0x00000032000a7c82 */ /* 0x000fe20008000000 */
[----:B------:R-:W-:Y:S01]  /*73e0*/  UMOV UR11, UR36 ;  /* 0x00000024000b7c82 */ /* 0x000fe20008000000 */
[----:B--2---:R-:W-:Y:S04]  /*73f0*/  UIADD3 UR4, UP0, UPT, UR6, 0x680, URZ ;  /* 0x0000068006047890 */ /* 0x004fe8000ff1e0ff */
[----:B------:R-:W-:Y:S09]  /*7400*/  UIADD3.X UR5, UPT, UPT, URZ, UR7, URZ, UP0, !UPT ;  /* 0x00000007ff057290 */ /* 0x000ff200087fe4ff */
[----:B------:R2:W-:Y:S02]  /*7410*/  UTMASTG.3D [UR8], [UR4] ;  /* 0x00000008040073b5 */ /* 0x0005e40008010000 */
[----:B--2---:R0:W-:Y:S02]  /*7420*/  UTMACMDFLUSH ;  /* 0x00000000000079b7 */ /* 0x0041e40000000000 */
.L_x_113:
[----:B------:R-:W-:Y:S05]  /*7430*/  BSYNC.RECONVERGENT B0 ;  /* 0x0000000000007941 */ /* 0x000fea0003800200 */
.L_x_112:
[----:B------:R-:W-:Y:S01]  /*7440*/  UIADD3 UR4, UPT, UPT, UR45, 0x1, URZ ;  /* 0x000000012d047890 */ /* 0x000fe2000fffe0ff */
[----:B------:R-:W-:Y:S03]  /*7450*/  BSSY.RECONVERGENT B0, `(.L_x_114) ;  /* 0x0000008000007945 */ /* 0x000fe60003800200 */
[----:B------:R-:W-:Y:S04]  /*7460*/  UISETP.NE.AND UP0, UPT, UR4, 0x3, UPT ;  /* 0x000000030400788c */ /* 0x000fe8000bf05270 */
[----:B------:R-:W-:Y:S02]  /*7470*/  UISETP.EQ.XOR UP1, UPT, UR47, 0x3, !UP0 ;  /* 0x000000032f00788c */ /* 0x000fe4000c722a70 */
[----:B------:R-:W-:Y:S02]  /*7480*/  USEL UR46, UR4, URZ, UP0 ;  /* 0x000000ff042e7287 */ /* 0x000fe40008000000 */
[----:B------:R-:W-:Y:S04]  /*7490*/  USEL UR5, URZ, 0x1, !UP1 ;  /* 0x00000001ff057887 */ /* 0x000fe8000c800000 */
[----:B------:R-:W-:Y:S01]  /*74a0*/  ULOP3.LUT UR55, UR55, UR5, URZ, 0x3c, !UPT ;  /* 0x0000000537377292 */ /* 0x000fe2000f8e3cff */
[----:B------:R-:W-:Y:S11]  /*74b0*/  @P0 BRA `(.L_x_115) ;  /* 0x0000000000040947 */ /* 0x000ff60003800000 */
[----:B------:R-:W-:Y:S04]  /*74c0*/  DEPBAR.LE SB0, 0x1 ;  /* 0x000080400000791a */ /* 0x000fe80000000000 */
.L_x_115:
[----:B------:R-:W-:Y:S05]  /*74d0*/  BSYNC.RECONVERGENT B0 ;  /* 0x0000000000007941 */ /* 0x000fea0003800200 */
.L_x_114:
[----:B------:R-:W-:Y:S01]  /*74e0*/  BAR.SYNC.DEFER_BLOCKING 0x1, 0x80 ;  /* 0x0042000000007b1d */ /* 0x000fe20000010000 */
[----:B------:R-:W-:Y:S01]  /*74f0*/  UISETP.NE.AND UP0, UPT, UR53, -0x2, UPT ;  /* 0xfffffffe3500788c */ /* 0x000fe2000bf05270 */
[----:B------:R-:W-:Y:S08]  /*7500*/  IADD3 R22, PT, PT, R22, 0x1, RZ ;  /* 0x0000000116167810 */ /* 0x000ff00007ffe0ff */
[----:B------:R-:W-:Y:S05]  /*7510*/  BRA.U !UP0, `(.L_x_116) ;  /* 0x0000000108287547 */ /* 0x000fea000b800000 */
[----:B------:R-:W-:Y:S01]  /*7520*/  ISETP.NE.AND P0, PT, R70, RZ, PT ;  /* 0x000000ff4600720c */ /* 0x000fe20003f05270 */
[----:B-1----:R-:W-:Y:S01]  /*7530*/  IMAD.U32 R2, RZ, RZ, UR52 ;  /* 0x00000034ff027e24 */ /* 0x002fe2000f8e00ff */
[----:B------:R-:W-:Y:S01]  /*7540*/  UIADD3 UR4, UPT, UPT, UR52, 0x1, URZ ;  /* 0x0000000134047890 */ /* 0x000fe2000fffe0ff */
[----:B------:R-:W-:Y:S03]  /*7550*/  IMAD.U32 R0, RZ, RZ, UR54 ;  /* 0x00000036ff007e24 */ /* 0x000fe6000f8e00ff */
[----:B------:R-:W-:Y:S04]  /*7560*/  UISETP.NE.AND UP0, UPT, UR4, 0x3, UPT ;  /* 0x000000030400788c */ /* 0x000fe8000bf05270 */
[----:B------:R-:W-:Y:S03]  /*7570*/  USEL UR52, UR4, URZ, UP0 ;  /* 0x000000ff04347287 */ /* 0x000fe60008000000 */
[----:B------:R-:W-:Y:S05]  /*7580*/  @P0 LEA R2, R2, UR44, 0x3 ;  /* 0x0000002c02020c11 */ /* 0x000fea000f8e18ff */
[----:B------:R-:W-:Y:S05]  /*7590*/  @P0 VIADD R2, R2, 0x58 ;  /* 0x0000005802020836 */ /* 0x000fea0000000000 */
[----:B------:R-:W-:Y:S04]  /*75a0*/  @P0 PRMT R0, R0, 0x654, R2 ;  /* 0x0000065400000816 */ /* 0x000fe80000000002 */
[----:B------:R2:W-:Y:S03]  /*75b0*/  @P0 SYNCS.ARRIVE.TRANS64.RED.A1T0 RZ, [R0+URZ], RZ ;  /* 0x000000ff00ff09a7 */ /* 0x0005e600081004ff */
.L_x_116:
[----:B------:R-:W-:Y:S01]  /*75c0*/  R2UR UR6, R69 ;  /* 0x00000000450672ca */ /* 0x000fe200000e0000 */
[----:B------:R-:W-:Y:S01]  /*75d0*/  UIADD3 UR53, UPT, UPT, UR53, 0x2, URZ ;  /* 0x0000000235357890 */ /* 0x000fe2000fffe0ff */
[----:B------:R-:W-:Y:S02]  /*75e0*/  R2UR UR5, R55 ;  /* 0x00000000370572ca */ /* 0x000fe400000e0000 */
[----:B------:R-:W-:Y:S02]  /*75f0*/  R2UR UR4, R56 ;  /* 0x00000000380472ca */ /* 0x000fe400000e0000 */
[----:B------:R-:W-:Y:S02]  /*7600*/  R2UR UR36, R67 ;  /* 0x00000000432472ca */ /* 0x000fe400000e0000 */
[----:B------:R-:W-:Y:S02]  /*7610*/  ISETP.NE.AND P0, PT, R59, 0x2, PT ;  /* 0x000000023b00780c */ /* 0x000fe40003f05270 */
[----:B------:R-:W-:Y:S02]  /*7620*/  ISETP.NE.AND P1, PT, R22, 0x4, PT ;  /* 0x000000041600780c */ /* 0x000fe40003f25270 */
[----:B-1----:R-:W-:Y:S01]  /*7630*/  SEL R2, RZ, 0x1, P0 ;  /* 0x00000001ff027807 */ /* 0x002fe20000000000 */
[----:B------:R-:W-:Y:S01]  /*7640*/  UISETP.NE.AND UP0, UPT, UR6, URZ, UPT ;  /* 0x000000ff0600728c */ /* 0x000fe2000bf05270 */
[----:B--2---:R-:W-:Y:S01]  /*7650*/  SEL R0, RZ, 0x1, P1 ;  /* 0x00000001ff007807 */ /* 0x004fe20000800000 */
[----:B------:R-:W-:Y:S01]  /*7660*/  UIADD3 UR30, UPT, UPT, UR37, UR5, URZ ;  /* 0x00000005251e7290 */ /* 0x000fe2000fffe0ff */
[----:B------:R-:W-:Y:S01]  /*7670*/  LOP3.LUT R60, R60, R2, RZ, 0x3c, !PT ;  /* 0x000000023c3c7212 */ /* 0x000fe200078e3cff */
[----:B------:R-:W-:Y:S01]  /*7680*/  UIADD3 UR26, UPT, UPT, UR38, UR4, URZ ;  /* 0x00000004261a7290 */ /* 0x000fe2000fffe0ff */
[----:B------:R-:W-:Y:S02]  /*7690*/  LOP3.LUT R61, R61, R0, RZ, 0x3c, !PT ;  /* 0x000000003d3d7212 */ /* 0x000fe400078e3cff */
[----:B------:R-:W-:Y:S02]  /*76a0*/  SEL R59, R59, RZ, P0 ;  /* 0x000000ff3b3b7207 */ /* 0x000fe40000000000 */
[----:B------:R-:W-:Y:S01]  /*76b0*/  SEL R22, R22, RZ, P1 ;  /* 0x000000ff16167207 */ /* 0x000fe20000800000 */
[----:B------:R-:W-:Y:S06]  /*76c0*/  BRA.U UP0, `(.L_x_117) ;  /* 0xffffffd900b07547 */ /* 0x000fec000b83ffff */
[----:B------:R-:W-:-:S13]  /*76d0*/  R2UR UR4, R57 ;  /* 0x00000000390472ca */ /* 0x000fda00000e0000 */
[----:B------:R-:W-:-:S09]  /*76e0*/  UISETP.NE.AND UP0, UPT, UR4, URZ, UPT ;  /* 0x000000ff0400728c */ /* 0x000fd2000bf05270 */
[----:B------:R-:W-:Y:S05]  /*76f0*/  BRA.U !UP0, `(.L_x_118) ;  /* 0x0000000108487547 */ /* 0x000fea000b800000 */
[----:B------:R-:W1:Y:S02]  /*7700*/  LDCU.64 UR4, c[0x0][0x890] ;  /* 0x00011200ff0477ac */ /* 0x000e640008000a00 */
[----:B-1----:R-:W-:-:S04]  /*7710*/  UISETP.NE.U32.AND UP0, UPT, UR4, URZ, UPT ;  /* 0x000000ff0400728c */ /* 0x002fc8000bf05070 */
[----:B------:R-:W-:-:S09]  /*7720*/  UISETP.NE.AND.EX UP0, UPT, UR5, URZ, UPT, UP0 ;  /* 0x000000ff0500728c */ /* 0x000fd2000bf05300 */
[----:B------:R-:W-:Y:S05]  /*7730*/  BRA.U UP0, `(.L_x_119) ;  /* 0x00000001000c7547 */ /* 0x000fea000b800000 */
[----:B------:R-:W-:-:S13]  /*7740*/  FSETP.NEU.AND P0, PT, R26, RZ, PT ;  /* 0x000000ff1a00720b */ /* 0x000fda0003f0d000 */
[----:B------:R-:W-:Y:S05]  /*7750*/  @!P0 EXIT ;  /* 0x000000000000894d */ /* 0x000fea0003800000 */
[----:B------:R-:W-:Y:S05]  /*7760*/  BRA `(.L_x_118) ;  /* 0x00000000002c7947 */ /* 0x000fea0003800000 */
.L_x_119:
[----:B------:R-:W-:Y:S01]  /*7770*/  ISETP.NE.AND P0, PT, R58, RZ, PT ;  /* 0x000000ff3a00720c */ /* 0x000fe20003f05270 */
[----:B------:R-:W-:-:S12]  /*7780*/  BSSY.RECONVERGENT B0, `(.L_x_118) ;  /* 0x0000009000007945 */ /* 0x000fd80003800200 */
[----:B------:R-:W-:Y:S05]  /*7790*/  @P0 BRA `(.L_x_120) ;  /* 0x0000000000140947 */ /* 0x000fea0003800000 */
[----:B------:R-:W1:Y:S02]  /*77a0*/  LDCU.64 UR4, c[0x0][0x888] ;  /* 0x00011100ff0477ac */ /* 0x000e640008000a00 */
[----:B-1----:R-:W-:-:S04]  /*77b0*/  ISETP.NE.U32.AND P0, PT, RZ, UR4, PT ;  /* 0x00000004ff007c0c */ /* 0x002fc8000bf05070 */
[----:B------:R-:W-:-:S13]  /*77c0*/  ISETP.NE.AND.EX P0, PT, RZ, UR5, PT, P0 ;  /* 0x00000005ff007c0c */ /* 0x000fda000bf05300 */
[----:B------:R-:W-:Y:S05]  /*77d0*/  @!P0 EXIT ;  /* 0x000000000000894d */ /* 0x000fea0003800000 */
[----:B------:R-:W-:Y:S05]  /*77e0*/  BRA `(.L_x_121) ;  /* 0x0000000000087947 */ /* 0x000fea0003800000 */
.L_x_120:
[----:B------:R-:W-:-:S13]  /*77f0*/  FSETP.NEU.AND P0, PT, R26, RZ, PT ;  /* 0x000000ff1a00720b */ /* 0x000fda0003f0d000 */
[----:B------:R-:W-:Y:S05]  /*7800*/  @!P0 EXIT ;  /* 0x000000000000894d */ /* 0x000fea0003800000 */
.L_x_121:
[----:B------:R-:W-:Y:S05]  /*7810*/  BSYNC.RECONVERGENT B0 ;  /* 0x0000000000007941 */ /* 0x000fea0003800200 */
.L_x_118:
[----:B------:R-:W-:Y:S01]  /*7820*/  ULEA UR4, UR52, UR44, 0x3 ;  /* 0x0000002c34047291 */ /* 0x000fe2000f8e18ff */
[----:B------:R-:W-:-:S04]  /*7830*/  DEPBAR.LE SB0, 0x0 ;  /* 0x000080000000791a */ /* 0x000fc80000000000 */
[----:B------:R-:W-:-:S04]  /*7840*/  UIADD3 UR4, UPT, UPT, UR4, 0x58, URZ ;  /* 0x0000005804047890 */ /* 0x000fc8000fffe0ff */
[----:B------:R-:W-:-:S09]  /*7850*/  UPRMT UR4, UR54, 0x654, UR4 ;  /* 0x0000065436047896 */ /* 0x000fd20008000004 */
[----:B------:R-:W-:Y:S01]  /*7860*/  SYNCS.ARRIVE.TRANS64.RED.A1T0 RZ, [UR4], RZ ;  /* 0x000000ffffff79a7 */ /* 0x000fe20008100404 */
[----:B------:R-:W-:Y:S05]  /*7870*/  EXIT ;  /* 0x000000000000794d */ /* 0x000fea0003800000 */
.L_x_24:
[----:B---3--:R3:W4:Y:S02]  /*7880*/  SYNCS.PHASECHK.TRANS64.TRYWAIT P0, [R0+URZ+0xf0], R2 ;  /* 0x0000f002000075a7 */ /* 0x00872400080011ff */
[----:B----4-:R-:W-:Y:S05]  /*7890*/  @!P0 NANOSLEEP.SYNCS 0x989680 ;  /* 0x009896800000895d */ /* 0x010fea0003900000 */
[----:B------:R-:W4:Y:S02]  /*78a0*/  @!P0 SYNCS.PHASECHK.TRANS64 P0, [R0+URZ+0xf0], R2 ;  /* 0x0000f002000085a7 */ /* 0x000f2400080010ff */
[----:B----4-:R-:W-:Y:S05]  /*78b0*/  @!P0 BRA `(.L_x_24) ;  /* 0xfffffffc00f08947 */ /* 0x010fea000383ffff */
[----:B------:R-:W-:Y:S05]  /*78c0*/  BRA `(.L_x_122) ;  /* 0xffffff9c00e87947 */ /* 0x000fea000383ffff */
.L_x_27:
[----:B--2---:R-:W-:-:S07]  /*78d0*/  MOV R0, UR33 ;  /* 0x0000002100007c02 */ /* 0x004fce0008000f00 */
.L_x_123:
[----:B--2---:R2:W3:Y:S02]  /*78e0*/  SYNCS.PHASECHK.TRANS64.TRYWAIT P0, [R0+URZ+0x20], R3 ;  /* 0x00002003000075a7 */ /* 0x0044e400080011ff */
[----:B---3--:R-:W-:Y:S05]  /*78f0*/  @!P0 NANOSLEEP.SYNCS 0x989680 ;  /* 0x009896800000895d */ /* 0x008fea0003900000 */
[----:B------:R-:W3:Y:S02]  /*7900*/  @!P0 SYNCS.PHASECHK.TRANS64 P0, [R0+URZ+0x20], R3 ;  /* 0x00002003000085a7 */ /* 0x000ee400080010ff */
[----:B---3--:R-:W-:Y:S05]  /*7910*/  @!P0 BRA `(.L_x_123) ;  /* 0xfffffffc00f08947 */ /* 0x008fea000383ffff */
[----:B------:R-:W-:Y:S05]  /*7920*/  BRA `(.L_x_26) ;  /* 0xffffffa000307947 */ /* 0x000fea000383ffff */
.L_x_34:
[----:B-1----:R-:W-:-:S07]  /*7930*/  MOV R0, UR17 ;  /* 0x0000001100007c02 */ /* 0x002fce0008000f00 */
.L_x_124:
[----:B-1----:R1:W2:Y:S02]  /*7940*/  SYNCS.PHASECHK.TRANS64.TRYWAIT P0, [R0+URZ+0x20], R3 ;  /* 0x00002003000075a7 */ /* 0x0022a400080011ff */
[----:B--2---:R-:W-:Y:S05]  /*7950*/  @!P0 NANOSLEEP.SYNCS 0x989680 ;  /* 0x009896800000895d */ /* 0x004fea0003900000 */
[----:B------:R-:W2:Y:S02]  /*7960*/  @!P0 SYNCS.PHASECHK.TRANS64 P0, [R0+URZ+0x20], R3 ;  /* 0x00002003000085a7 */ /* 0x000ea400080010ff */
[----:B--2---:R-:W-:Y:S05]  /*7970*/  @!P0 BRA `(.L_x_124) ;  /* 0xfffffffc00f08947 */ /* 0x004fea000383ffff */
[----:B------:R-:W-:Y:S05]  /*7980*/  BRA `(.L_x_33) ;  /* 0xffffffa000f07947 */ /* 0x000fea000383ffff */
.L_x_39:
[----:B-1----:R1:W2:Y:S02]  /*7990*/  SYNCS.PHASECHK.TRANS64.TRYWAIT P0, [R3+URZ+0x80], R0 ;  /* 0x00008000030075a7 */ /* 0x0022a400080011ff */
[----:B--2---:R-:W-:Y:S05]  /*79a0*/  @!P0 NANOSLEEP.SYNCS 0x989680 ;  /* 0x009896800000895d */ /* 0x004fea0003900000 */
[----:B------:R-:W2:Y:S02]  /*79b0*/  @!P0 SYNCS.PHASECHK.TRANS64 P0, [R3+URZ+0x80], R0 ;  /* 0x00008000030085a7 */ /* 0x000ea400080010ff */
[----:B--2---:R-:W-:Y:S05]  /*79c0*/  @!P0 BRA `(.L_x_39) ;  /* 0xfffffffc00f08947 */ /* 0x004fea000383ffff */
[----:B------:R-:W-:Y:S05]  /*79d0*/  BRA `(.L_x_125) ;  /* 0xffffffa400987947 */ /* 0x000fea000383ffff */
.L_x_43:
[----:B------:R-:W-:-:S07]  /*79e0*/  MOV R0, UR4 ;  /* 0x0000000400007c02 */ /* 0x000fce0008000f00 */
.L_x_126:
[----:B-1----:R1:W2:Y:S02]  /*79f0*/  SYNCS.PHASECHK.TRANS64.TRYWAIT P0, [R0+URZ], R2 ;  /* 0x00000002000075a7 */ /* 0x0022a400080011ff */
[----:B--2---:R-:W-:Y:S05]  /*7a00*/  @!P0 NANOSLEEP.SYNCS 0x989680 ;  /* 0x009896800000895d */ /* 0x004fea0003900000 */
[----:B------:R-:W2:Y:S02]  /*7a10*/  @!P0 SYNCS.PHASECHK.TRANS64 P0, [R0+URZ], R2 ;  /* 0x00000002000085a7 */ /* 0x000ea400080010ff */
[----:B--2---:R-:W-:Y:S05]  /*7a20*/  @!P0 BRA `(.L_x_126) ;  /* 0xfffffffc00f08947 */ /* 0x004fea000383ffff */
[----:B------:R-:W-:Y:S05]  /*7a30*/  BRA `(.L_x_127) ;  /* 0xffffffac00447947 */ /* 0x000fea000383ffff */
.L_x_44:
[----:B------:R-:W-:-:S07]  /*7a40*/  MOV R0, UR5 ;  /* 0x0000000500007c02 */ /* 0x000fce0008000f00 */
.L_x_128:
[----:B-1----:R1:W2:Y:S02]  /*7a50*/  SYNCS.PHASECHK.TRANS64.TRYWAIT P0, [R0+URZ], R3 ;  /* 0x00000003000075a7 */ /* 0x0022a400080011ff */
[----:B--2---:R-:W-:Y:S05]  /*7a60*/  @!P0 NANOSLEEP.SYNCS 0x989680 ;  /* 0x009896800000895d */ /* 0x004fea0003900000 */
[----:B------:R-:W2:Y:S02]  /*7a70*/  @!P0 SYNCS.PHASECHK.TRANS64 P0, [R0+URZ], R3 ;  /* 0x00000003000085a7 */ /* 0x000ea400080010ff */
[----:B--2---:R-:W-:Y:S05]  /*7a80*/  @!P0 BRA `(.L_x_128) ;  /* 0xfffffffc00f08947 */ /* 0x004fea000383ffff */
[----:B------:R-:W-:Y:S05]  /*7a90*/  BRA `(.L_x_129) ;  /* 0xffffffac00507947 */ /* 0x000fea000383ffff */
.L_x_45:
[----:B------:R-:W-:-:S07]  /*7aa0*/  MOV R0, UR5 ;  /* 0x0000000500007c02 */ /* 0x000fce0008000f00 */
.L_x_130:
[----:B-1----:R1:W2:Y:S02]  /*7ab0*/  SYNCS.PHASECHK.TRANS64.TRYWAIT P0, [R0+URZ], R3 ;  /* 0x00000003000075a7 */ /* 0x0022a400080011ff */
[----:B--2---:R-:W-:Y:S05]  /*7ac0*/  @!P0 NANOSLEEP.SYNCS 0x989680 ;  /* 0x009896800000895d */ /* 0x004fea0003900000 */
[----:B------:R-:W2:Y:S02]  /*7ad0*/  @!P0 SYNCS.PHASECHK.TRANS64 P0, [R0+URZ], R3 ;  /* 0x00000003000085a7 */ /* 0x000ea400080010ff */
[----:B--2---:R-:W-:Y:S05]  /*7ae0*/  @!P0 BRA `(.L_x_130) ;  /* 0xfffffffc00f08947 */ /* 0x004fea000383ffff */
[----:B------:R-:W-:Y:S05]  /*7af0*/  BRA `(.L_x_131) ;  /* 0xffffffac005c7947 */ /* 0x000fea000383ffff */
.L_x_48:
[----:B--2---:R2:W3:Y:S02]  /*7b00*/  SYNCS.PHASECHK.TRANS64.TRYWAIT P0, [R2+URZ+0xe0], R4 ;  /* 0x0000e004020075a7 */ /* 0x0044e400080011ff */
[----:B---3--:R-:W-:Y:S05]  /*7b10*/  @!P0 NANOSLEEP.SYNCS 0x989680 ;  /* 0x009896800000895d */ /* 0x008fea0003900000 */
[----:B------:R-:W3:Y:S02]  /*7b20*/  @!P0 SYNCS.PHASECHK.TRANS64 P0, [R2+URZ+0xe0], R4 ;  /* 0x0000e004020085a7 */ /* 0x000ee400080010ff */
[----:B---3--:R-:W-:Y:S05]  /*7b30*/  @!P0 BRA `(.L_x_48) ;  /* 0xfffffffc00f08947 */ /* 0x008fea000383ffff */
[----:B------:R-:W-:Y:S05]  /*7b40*/  BRA `(.L_x_132) ;  /* 0xffffffac00b87947 */ /* 0x000fea000383ffff */
.L_x_49:
[----:B------:R-:W-:-:S07]  /*7b50*/  MOV R2, UR4 ;  /* 0x0000000400027c02 */ /* 0x000fce0008000f00 */
.L_x_133:
[----:B--2---:R2:W3:Y:S02]  /*7b60*/  SYNCS.PHASECHK.TRANS64.TRYWAIT P0, [R2+URZ+0x90], R5 ;  /* 0x00009005020075a7 */ /* 0x0044e400080011ff */
[----:B---3--:R-:W-:Y:S05]  /*7b70*/  @!P0 NANOSLEEP.SYNCS 0x989680 ;  /* 0x009896800000895d */ /* 0x008fea0003900000 */
[----:B------:R-:W3:Y:S02]  /*7b80*/  @!P0 SYNCS.PHASECHK.TRANS64 P0, [R2+URZ+0x90], R5 ;  /* 0x00009005020085a7 */ /* 0x000ee400080010ff */
[----:B---3--:R-:W-:Y:S05]  /*7b90*/  @!P0 BRA `(.L_x_133) ;  /* 0xfffffffc00f08947 */ /* 0x008fea000383ffff */
[----:B------:R-:W-:Y:S05]  /*7ba0*/  BRA `(.L_x_134) ;  /* 0xffffffac00c87947 */ /* 0x000fea000383ffff */
.L_x_50:
[----:B--2---:R2:W3:Y:S02]  /*7bb0*/  SYNCS.PHASECHK.TRANS64.TRYWAIT P1, [R2+URZ+0x80], R4 ;  /* 0x00008004020075a7 */ /* 0x0044e400080211ff */
[----:B---3--:R-:W-:Y:S05]  /*7bc0*/  @!P1 NANOSLEEP.SYNCS 0x989680 ;  /* 0x009896800000995d */ /* 0x008fea0003900000 */
[----:B------:R-:W3:Y:S02]  /*7bd0*/  @!P1 SYNCS.PHASECHK.TRANS64 P1, [R2+URZ+0x80], R4 ;  /* 0x00008004020095a7 */ /* 0x000ee400080210ff */
[----:B---3--:R-:W-:Y:S05]  /*7be0*/  @!P1 BRA `(.L_x_50) ;  /* 0xfffffffc00f09947 */ /* 0x008fea000383ffff */
[----:B------:R-:W-:Y:S05]  /*7bf0*/  BRA `(.L_x_135) ;  /* 0xffffffac00f87947 */ /* 0x000fea000383ffff */
.L_x_53:
[----:B------:R-:W-:-:S07]  /*7c00*/  MOV R0, UR4 ;  /* 0x0000000400007c02 */ /* 0x000fce0008000f00 */
.L_x_136:
[----:B--2---:R2:W3:Y:S02]  /*7c10*/  SYNCS.PHASECHK.TRANS64.TRYWAIT P0, [R0+URZ+0x90], R2 ;  /* 0x00009002000075a7 */ /* 0x0044e400080011ff */
[----:B---3--:R-:W-:Y:S05]  /*7c20*/  @!P0 NANOSLEEP.SYNCS 0x989680 ;  /* 0x009896800000895d */ /* 0x008fea0003900000 */
[----:B------:R-:W3:Y:S02]  /*7c30*/  @!P0 SYNCS.PHASECHK.TRANS64 P0, [R0+URZ+0x90], R2 ;  /* 0x00009002000085a7 */ /* 0x000ee400080010ff */
[----:B---3--:R-:W-:Y:S05]  /*7c40*/  @!P0 BRA `(.L_x_136) ;  /* 0xfffffffc00f08947 */ /* 0x008fea000383ffff */
[----:B------:R-:W-:Y:S05]  /*7c50*/  BRA `(.L_x_52) ;  /* 0xffffffb0004c7947 */ /* 0x000fea000383ffff */
.L_x_60:
[----:B-1----:R1:W2:Y:S02]  /*7c60*/  SYNCS.PHASECHK.TRANS64.TRYWAIT P1, [R0+URZ+0x80], R2 ;  /* 0x00008002000075a7 */ /* 0x0022a400080211ff */
[----:B--2---:R-:W-:Y:S05]  /*7c70*/  @!P1 NANOSLEEP.SYNCS 0x989680 ;  /* 0x009896800000995d */ /* 0x004fea0003900000 */
[----:B------:R-:W2:Y:S02]  /*7c80*/  @!P1 SYNCS.PHASECHK.TRANS64 P1, [R0+URZ+0x80], R2 ;  /* 0x00008002000095a7 */ /* 0x000ea400080210ff */
[----:B--2---:R-:W-:Y:S05]  /*7c90*/  @!P1 BRA `(.L_x_60) ;  /* 0xfffffffc00f09947 */ /* 0x004fea000383ffff */
[----:B------:R-:W-:Y:S05]  /*7ca0*/  BRA `(.L_x_137) ;  /* 0xffffffb400c07947 */ /* 0x000fea000383ffff */
.L_x_61:
[----:B------:R-:W-:-:S07]  /*7cb0*/  MOV R2, UR31 ;  /* 0x0000001f00027c02 */ /* 0x000fce0008000f00 */
.L_x_138:
[----:B-1----:R1:W2:Y:S02]  /*7cc0*/  SYNCS.PHASECHK.TRANS64.TRYWAIT P0, [R2+URZ+0xc0], R0 ;  /* 0x0000c000020075a7 */ /* 0x0022a400080011ff */
[----:B--2---:R-:W-:Y:S05]  /*7cd0*/  @!P0 NANOSLEEP.SYNCS 0x989680 ;  /* 0x009896800000895d */ /* 0x004fea0003900000 */
[----:B------:R-:W2:Y:S02]  /*7ce0*/  @!P0 SYNCS.PHASECHK.TRANS64 P0, [R2+URZ+0xc0], R0 ;  /* 0x0000c000020085a7 */ /* 0x000ea400080010ff */
[----:B--2---:R-:W-:Y:S05]  /*7cf0*/  @!P0 BRA `(.L_x_138) ;  /* 0xfffffffc00f08947 */ /* 0x004fea000383ffff */
[----:B------:R-:W-:Y:S05]  /*7d00*/  BRA `(.L_x_139) ;  /* 0xffffffb800107947 */ /* 0x000fea000383ffff */
.L_x_64:
[----:B------:R-:W-:Y:S07]  /*7d10*/  MOV R0, UR5 ;  /* 0x0000000500007c02 */ /* 0x000fee0008000f00 */
.L_x_140:
[----:B-1----:R1:W2:Y:S02]  /*7d20*/  SYNCS.PHASECHK.TRANS64.TRYWAIT P0, [R0+URZ], R2 ;  /* 0x00000002000075a7 */ /* 0x0022a400080011ff */
[----:B--2---:R-:W-:Y:S05]  /*7d30*/  @!P0 NANOSLEEP.SYNCS 0x989680 ;  /* 0x009896800000895d */ /* 0x004fea0003900000 */
[----:B------:R-:W2:Y:S02]  /*7d40*/  @!P0 SYNCS.PHASECHK.TRANS64 P0, [R0+URZ], R2 ;  /* 0x00000002000085a7 */ /* 0x000ea400080010ff */
[----:B--2---:R-:W-:Y:S05]  /*7d50*/  @!P0 BRA `(.L_x_140) ;  /* 0xfffffffc00f08947 */ /* 0x004fea000383ffff */
[----:B------:R-:W-:Y:S05]  /*7d60*/  BRA `(.L_x_63) ;  /* 0xffffffb8002c7947 */ /* 0x000fea000383ffff */
.L_x_67:
[----:B------:R-:W-:-:S07]  /*7d70*/  MOV R0, UR4 ;  /* 0x0000000400007c02 */ /* 0x000fce0008000f00 */
.L_x_141:
[----:B--2---:R2:W4:Y:S02]  /*7d80*/  SYNCS.PHASECHK.TRANS64.TRYWAIT P0, [R0+URZ], R2 ;  /* 0x00000002000075a7 */ /* 0x00452400080011ff */
[----:B----4-:R-:W-:Y:S05]  /*7d90*/  @!P0 NANOSLEEP.SYNCS 0x989680 ;  /* 0x009896800000895d */ /* 0x010fea0003900000 */
[----:B------:R-:W4:Y:S02]  /*7da0*/  @!P0 SYNCS.PHASECHK.TRANS64 P0, [R0+URZ], R2 ;  /* 0x00000002000085a7 */ /* 0x000f2400080010ff */
[----:B----4-:R-:W-:Y:S05]  /*7db0*/  @!P0 BRA `(.L_x_141) ;  /* 0xfffffffc00f08947 */ /* 0x010fea000383ffff */
[----:B------:R-:W-:Y:S05]  /*7dc0*/  BRA `(.L_x_142) ;  /* 0xffffffbc00087947 */ /* 0x000fea000383ffff */
.L_x_68:
[----:B------:R-:W-:-:S07]  /*7dd0*/  MOV R0, UR5 ;  /* 0x0000000500007c02 */ /* 0x000fce0008000f00 */
.L_x_143:
[----:B-1----:R1:W2:Y:S02]  /*7de0*/  SYNCS.PHASECHK.TRANS64.TRYWAIT P0, [R0+URZ], R3 ;  /* 0x00000003000075a7 */ /* 0x0022a400080011ff */
[----:B--2---:R-:W-:Y:S05]  /*7df0*/  @!P0 NANOSLEEP.SYNCS 0x989680 ;  /* 0x009896800000895d */ /* 0x004fea0003900000 */
[----:B------:R-:W2:Y:S02]  /*7e00*/  @!P0 SYNCS.PHASECHK.TRANS64 P0, [R0+URZ], R3 ;  /* 0x00000003000085a7 */ /* 0x000ea400080010ff */
[----:B--2---:R-:W-:Y:S05]  /*7e10*/  @!P0 BRA `(.L_x_143) ;  /* 0xfffffffc00f08947 */ /* 0x004fea000383ffff */
[----:B------:R-:W-:Y:S05]  /*7e20*/  BRA `(.L_x_144) ;  /* 0xffffffbc00147947 */ /* 0x000fea000383ffff */
.L_x_69:
[----:B------:R-:W-:-:S07]  /*7e30*/  MOV R0, UR5 ;  /* 0x0000000500007c02 */ /* 0x000fce0008000f00 */
.L_x_145:
[----:B-1----:R1:W2:Y:S02]  /*7e40*/  SYNCS.PHASECHK.TRANS64.TRYWAIT P0, [R0+URZ], R3 ;  /* 0x00000003000075a7 */ /* 0x0022a400080011ff */
[----:B--2---:R-:W-:Y:S05]  /*7e50*/  @!P0 NANOSLEEP.SYNCS 0x989680 ;  /* 0x009896800000895d */ /* 0x004fea0003900000 */
[----:B------:R-:W2:Y:S02]  /*7e60*/  @!P0 SYNCS.PHASECHK.TRANS64 P0, [R0+URZ], R3 ;  /* 0x00000003000085a7 */ /* 0x000ea400080010ff */
[----:B--2---:R-:W-:Y:S05]  /*7e70*/  @!P0 BRA `(.L_x_145) ;  /* 0xfffffffc00f08947 */ /* 0x004fea000383ffff */
[----:B------:R-:W-:Y:S05]  /*7e80*/  BRA `(.L_x_146) ;  /* 0xffffffbc00207947 */ /* 0x000fea000383ffff */
.L_x_70:
[----:B-1----:R-:W-:-:S07]  /*7e90*/  MOV R0, UR4 ;  /* 0x0000000400007c02 */ /* 0x002fce0008000f00 */
.L_x_147:
[----:B-1----:R1:W2:Y:S02]  /*7ea0*/  SYNCS.PHASECHK.TRANS64.TRYWAIT P0, [R0+URZ], R2 ;  /* 0x00000002000075a7 */ /* 0x0022a400080011ff */
[----:B--2---:R-:W-:Y:S05]  /*7eb0*/  @!P0 NANOSLEEP.SYNCS 0x989680 ;  /* 0x009896800000895d */ /* 0x004fea0003900000 */
[----:B------:R-:W2:Y:S02]  /*7ec0*/  @!P0 SYNCS.PHASECHK.TRANS64 P0, [R0+URZ], R2 ;  /* 0x00000002000085a7 */ /* 0x000ea400080010ff */
[----:B--2---:R-:W-:Y:S05]  /*7ed0*/  @!P0 BRA `(.L_x_147) ;  /* 0xfffffffc00f08947 */ /* 0x004fea000383ffff */
[----:B------:R-:W-:Y:S05]  /*7ee0*/  BRA `(.L_x_148) ;  /* 0xffffffbc002c7947 */ /* 0x000fea000383ffff */
.L_x_75:
[----:B--2---:R2:W3:Y:S02]  /*7ef0*/  SYNCS.PHASECHK.TRANS64.TRYWAIT P0, [R8+URZ+0x80], R0 ;  /* 0x00008000080075a7 */ /* 0x0044e400080011ff */
[----:B---3--:R-:W-:Y:S05]  /*7f00*/  @!P0 NANOSLEEP.SYNCS 0x989680 ;  /* 0x009896800000895d */ /* 0x008fea0003900000 */
[----:B------:R-:W3:Y:S02]  /*7f10*/  @!P0 SYNCS.PHASECHK.TRANS64 P0, [R8+URZ+0x80], R0 ;  /* 0x00008000080085a7 */ /* 0x000ee400080010ff */
[----:B---3--:R-:W-:Y:S05]  /*7f20*/  @!P0 BRA `(.L_x_75) ;  /* 0xfffffffc00f08947 */ /* 0x008fea000383ffff */
[----:B------:R-:W-:Y:S05]  /*7f30*/  BRA `(.L_x_149) ;  /* 0xffffffc000507947 */ /* 0x000fea000383ffff */
.L_x_78:
[----:B--2---:R-:W-:Y:S07]  /*7f40*/  MOV R0, UR24 ;  /* 0x0000001800007c02 */ /* 0x004fee0008000f00 */
.L_x_150:
[----:B--2---:R2:W3:Y:S02]  /*7f50*/  SYNCS.PHASECHK.TRANS64.TRYWAIT P1, [R0+URZ+0x78], R2 ;  /* 0x00007802000075a7 */ /* 0x0044e400080211ff */
[----:B---3--:R-:W-:Y:S05]  /*7f60*/  @!P1 NANOSLEEP.SYNCS 0x989680 ;  /* 0x009896800000995d */ /* 0x008fea0003900000 */
[----:B------:R-:W3:Y:S02]  /*7f70*/  @!P1 SYNCS.PHASECHK.TRANS64 P1, [R0+URZ+0x78], R2 ;  /* 0x00007802000095a7 */ /* 0x000ee400080210ff */
[----:B---3--:R-:W-:Y:S05]  /*7f80*/  @!P1 BRA `(.L_x_150) ;  /* 0xfffffffc00f09947 */ /* 0x008fea000383ffff */
[----:B------:R-:W-:Y:S05]  /*7f90*/  BRA `(.L_x_77) ;  /* 0xffffffc400c87947 */ /* 0x000fea000383ffff */
.L_x_81:
[----:B------:R-:W-:Y:S07]  /*7fa0*/  MOV R0, UR4 ;  /* 0x0000000400007c02 */ /* 0x000fee0008000f00 */
.L_x_151:
[----:B--2---:R2:W3:Y:S02]  /*7fb0*/  SYNCS.PHASECHK.TRANS64.TRYWAIT P0, [R0+URZ+0x58], R2 ;  /* 0x00005802000075a7 */ /* 0x0044e400080011ff */
[----:B---3--:R-:W-:Y:S05]  /*7fc0*/  @!P0 NANOSLEEP.SYNCS 0x989680 ;  /* 0x009896800000895d */ /* 0x008fea0003900000 */
[----:B------:R-:W3:Y:S02]  /*7fd0*/  @!P0 SYNCS.PHASECHK.TRANS64 P0, [R0+URZ+0x58], R2 ;  /* 0x00005802000085a7 */ /* 0x000ee400080010ff */
[----:B---3--:R-:W-:Y:S05]  /*7fe0*/  @!P0 BRA `(.L_x_151) ;  /* 0xfffffffc00f08947 */ /* 0x008fea000383ffff */
[----:B------:R-:W-:Y:S05]  /*7ff0*/  BRA `(.L_x_152) ;  /* 0xffffffc800247947 */ /* 0x000fea000383ffff */
.L_x_82:
[----:B------:R-:W-:Y:S07]  /*8000*/  MOV R2, UR5 ;  /* 0x0000000500027c02 */ /* 0x000fee0008000f00 */
.L_x_153:
[----:B--2---:R2:W3:Y:S02]  /*8010*/  SYNCS.PHASECHK.TRANS64.TRYWAIT P0, [R2+URZ+0x58], R0 ;  /* 0x00005800020075a7 */ /* 0x0044e400080011ff */
[----:B---3--:R-:W-:Y:S05]  /*8020*/  @!P0 NANOSLEEP.SYNCS 0x989680 ;  /* 0x009896800000895d */ /* 0x008fea0003900000 */
[----:B------:R-:W3:Y:S02]  /*8030*/  @!P0 SYNCS.PHASECHK.TRANS64 P0, [R2+URZ+0x58], R0 ;  /* 0x00005800020085a7 */ /* 0x000ee400080010ff */
[----:B---3--:R-:W-:Y:S05]  /*8040*/  @!P0 BRA `(.L_x_153) ;  /* 0xfffffffc00f08947 */ /* 0x008fea000383ffff */
[----:B------:R-:W-:Y:S05]  /*8050*/  BRA `(.L_x_154) ;  /* 0xffffffc8008c7947 */ /* 0x000fea000383ffff */
.L_x_84:
[----:B------:R-:W-:-:S07]  /*8060*/  MOV R0, UR4 ;  /* 0x0000000400007c02 */ /* 0x000fce0008000f00 */
.L_x_155:
[----:B---3--:R3:W4:Y:S02]  /*8070*/  SYNCS.PHASECHK.TRANS64.TRYWAIT P0, [R0+URZ], R2 ;  /* 0x00000002000075a7 */ /* 0x00872400080011ff */
[----:B----4-:R-:W-:Y:S05]  /*8080*/  @!P0 NANOSLEEP.SYNCS 0x989680 ;  /* 0x009896800000895d */ /* 0x010fea0003900000 */
[----:B------:R-:W4:Y:S02]  /*8090*/  @!P0 SYNCS.PHASECHK.TRANS64 P0, [R0+URZ], R2 ;  /* 0x00000002000085a7 */ /* 0x000f2400080010ff */
[----:B----4-:R-:W-:Y:S05]  /*80a0*/  @!P0 BRA `(.L_x_155) ;  /* 0xfffffffc00f08947 */ /* 0x010fea000383ffff */
[----:B------:R-:W-:Y:S05]  /*80b0*/  BRA `(.L_x_156) ;  /* 0xffffffcc00207947 */ /* 0x000fea000383ffff */
.L_x_85:
[----:B------:R-:W-:-:S07]  /*80c0*/  MOV R0, UR5 ;  /* 0x0000000500007c02 */ /* 0x000fce0008000f00 */
.L_x_157:
[----:B--2---:R2:W3:Y:S02]  /*80d0*/  SYNCS.PHASECHK.TRANS64.TRYWAIT P0, [R0+URZ], R2 ;  /* 0x00000002000075a7 */ /* 0x0044e400080011ff */
[----:B---3--:R-:W-:Y:S05]  /*80e0*/  @!P0 NANOSLEEP.SYNCS 0x989680 ;  /* 0x009896800000895d */ /* 0x008fea0003900000 */
[----:B------:R-:W3:Y:S02]  /*80f0*/  @!P0 SYNCS.PHASECHK.TRANS64 P0, [R0+URZ], R2 ;  /* 0x00000002000085a7 */ /* 0x000ee400080010ff */
[----:B---3--:R-:W-:Y:S05]  /*8100*/  @!P0 BRA `(.L_x_157) ;  /* 0xfffffffc00f08947 */ /* 0x008fea000383ffff */
[----:B------:R-:W-:Y:S05]  /*8110*/  BRA `(.L_x_158) ;  /* 0xffffffcc002c7947 */ /* 0x000fea000383ffff */
.L_x_87:
[----:B-1----:R1:W2:Y:S02]  /*8120*/  SYNCS.PHASECHK.TRANS64.TRYWAIT P0, [R0+URZ+0x80], R2 ;  /* 0x00008002000075a7 */ /* 0x0022a400080011ff */
[----:B--2---:R-:W-:Y:S05]  /*8130*/  @!P0 NANOSLEEP.SYNCS 0x989680 ;  /* 0x009896800000895d */ /* 0x004fea0003900000 */
[----:B------:R-:W2:Y:S02]  /*8140*/  @!P0 SYNCS.PHASECHK.TRANS64 P0, [R0+URZ+0x80], R2 ;  /* 0x00008002000085a7 */ /* 0x000ea400080010ff */
[----:B--2---:R-:W-:Y:S05]  /*8150*/  @!P0 BRA `(.L_x_87) ;  /* 0xfffffffc00f08947 */ /* 0x004fea000383ffff */
[----:B------:R-:W-:Y:S05]  /*8160*/  BRA `(.L_x_159) ;  /* 0xffffffd0001c7947 */ /* 0x000fea000383ffff */
.L_x_97:
[----:B-1----:R1:W3:Y:S02]  /*8170*/  SYNCS.PHASECHK.TRANS64.TRYWAIT P1, [R2+URZ+0x40], R0 ;  /* 0x00004000020075a7 */ /* 0x0022e400080211ff */
[----:B---3--:R-:W-:Y:S05]  /*8180*/  @!P1 NANOSLEEP.SYNCS 0x989680 ;  /* 0x009896800000995d */ /* 0x008fea0003900000 */
[----:B------:R-:W3:Y:S02]  /*8190*/  @!P1 SYNCS.PHASECHK.TRANS64 P1, [R2+URZ+0x40], R0 ;  /* 0x00004000020095a7 */ /* 0x000ee400080210ff */
[----:B---3--:R-:W-:Y:S05]  /*81a0*/  @!P1 BRA `(.L_x_97) ;  /* 0xfffffffc00f09947 */ /* 0x008fea000383ffff */
[----:B------:R-:W-:Y:S05]  /*81b0*/  BRA `(.L_x_96) ;  /* 0xffffffdc009c7947 */ /* 0x000fea000383ffff */
.L_x_99:
[----:B--2---:R2:W3:Y:S02]  /*81c0*/  SYNCS.PHASECHK.TRANS64.TRYWAIT P0, [R71+URZ+0xa0], R3 ;  /* 0x0000a003470075a7 */ /* 0x0044e400080011ff */
[----:B---3--:R-:W-:Y:S05]  /*81d0*/  @!P0 NANOSLEEP.SYNCS 0x989680 ;  /* 0x009896800000895d */ /* 0x008fea0003900000 */
[----:B------:R-:W3:Y:S02]  /*81e0*/  @!P0 SYNCS.PHASECHK.TRANS64 P0, [R71+URZ+0xa0], R3 ;  /* 0x0000a003470085a7 */ /* 0x000ee400080010ff */
[----:B---3--:R-:W-:Y:S05]  /*81f0*/  @!P0 BRA `(.L_x_99) ;  /* 0xfffffffc00f08947 */ /* 0x008fea000383ffff */
[----:B------:R-:W-:Y:S05]  /*8200*/  BRA `(.L_x_98) ;  /* 0xffffffe000147947 */ /* 0x000fea000383ffff */
.L_x_110:
[----:B-1----:R1:W2:Y:S02]  /*8210*/  SYNCS.PHASECHK.TRANS64.TRYWAIT P0, [R2+URZ+0x40], R74 ;  /* 0x0000404a020075a7 */ /* 0x0022a400080011ff */
[----:B--2---:R-:W-:Y:S05]  /*8220*/  @!P0 NANOSLEEP.SYNCS 0x989680 ;  /* 0x009896800000895d */ /* 0x004fea0003900000 */
[----:B------:R-:W2:Y:S02]  /*8230*/  @!P0 SYNCS.PHASECHK.TRANS64 P0, [R2+URZ+0x40], R74 ;  /* 0x0000404a020085a7 */ /* 0x000ea400080010ff */
[----:B--2---:R-:W-:Y:S05]  /*8240*/  @!P0 BRA `(.L_x_110) ;  /* 0xfffffffc00f08947 */ /* 0x004fea000383ffff */
[----:B------:R-:W-:Y:S05]  /*8250*/  BRA `(.L_x_109) ;  /* 0xffffffe800607947 */ /* 0x000fea000383ffff */
        .weak           $__internal_0_$__cuda_sm10x_tcgen05_guardrail_trap_col_being_dealloced_not_returned_by_alloc
        .type           $__internal_0_$__cuda_sm10x_tcgen05_guardrail_trap_col_being_dealloced_not_returned_by_alloc,@function
        .size           $__internal_0_$__cuda_sm10x_tcgen05_guardrail_trap_col_being_dealloced_not_returned_by_alloc,($__internal_1_$__cuda_sm10x_tcgen05_guardrail_trap_phase_invalid_during_alloc - $__internal_0_$__cuda_sm10x_tcgen05_guardrail_trap_col_being_dealloced_not_returned_by_alloc)
$__internal_0_$__cuda_sm10x_tcgen05_guardrail_trap_col_being_dealloced_not_returned_by_alloc:
[----:B------:R-:W-:Y:S05]  /*8260*/  BPT.TRAP 0x1 ;  /* 0x000000040000795c */ /* 0x000fea0000300000 */
[----:B------:R-:W-:-:S04]  /*8270*/  HFMA2 R3, -RZ, RZ, 0, 0 ;  /* 0x00000000ff037431 */ /* 0x000fc800000001ff */
[----:B------:R-:W-:Y:S05]  /*8280*/  RET.REL.NODEC R2 `(_ZN7cutlass13device_kernelINS_4gemm6kernel13GemmUniversalIN4cute5tupleIJiiiiEEENS1_10collective13CollectiveMmaINS1_35MainloopSm100TmaUmmaWarpSpecializedILi4ELi2ELi4ENS5_IJNS4_1CILi2EEENSA_ILi1EEESC_EEEEENS5_IJNSA_ILi64EEESF_NSA_ILi32EEEEEENS_10tfloat32_tENS5_IJlSC_lEEESI_SJ_NS4_8TiledMMAINS4_8MMA_AtomIJNS4_17SM100_MMA_TF32_SSISI_SI_fLi64ELi64ELNS4_4UMMA5MajorE0ELSO_0ELNSN_7ScaleInE0ELSP_0EEEEEENS4_6LayoutINS5_IJSC_SC_SC_EEENS5_IJNSA_ILi0EEESU_SU_EEEEENS5_IJNS4_10UnderscoreESX_SX_EEEEENS4_13SM90_TMA_LOADENS4_14ComposedLayoutINS4_7SwizzleILi3ELi4ELi3EEENS4_18smem_ptr_flag_bitsILi32EEENSS_INS5_IJNSA_ILi8EEESG_EEENS5_IJSG_SC_EEEEEEEvNS4_8identityENS4_23SM90_TMA_LOAD_MULTICASTES1A_vS1B_EENS_8epilogue10collective18CollectiveEpilogueINS1E_23Sm100TmaWarpSpecializedILi3ELi2ELi16ELb1ELb0EEEJSH_NS5_IJNSS_ISF_SC_EENSS_ISG_SC_EEEEESI_SJ_SI_SJ_NS1E_6fusion15FusionCallbacksIS1I_NS1M_17LinearCombinationISI_fSI_fLNS_15FloatRoundStyleE2EEESH_S1L_JEEENS4_5SM1004TMEM4LOAD26SM100_TMEM_LOAD_16dp128b8xES10_S1A_NS4_17SM75_U32x4_LDSM_NENS4_14SM90_TMA_STOREES1A_NS4_17SM90_U32x4_STSM_NENS4_39AutoVectorizingCopyWithAssumedAlignmentILi128EEEEEEvvEEEEvNT_6ParamsE) ;  /* 0xffffff7c025c7950 */ /* 0x000fea0003c3ffff */
        .weak           $__internal_1_$__cuda_sm10x_tcgen05_guardrail_trap_phase_invalid_during_alloc
        .type           $__internal_1_$__cuda_sm10x_tcgen05_guardrail_trap_phase_invalid_during_alloc,@function
        .size           $__internal_1_$__cuda_sm10x_tcgen05_guardrail_trap_phase_invalid_during_alloc,($__internal_2_$__cuda_sm10x_tcgen05_guardrail_trap_unallocated_columns_being_dealloced - $__internal_1_$__cuda_sm10x_tcgen05_guardrail_trap_phase_invalid_during_alloc)
$__internal_1_$__cuda_sm10x_tcgen05_guardrail_trap_phase_invalid_during_alloc:
[----:B------:R-:W-:Y:S05]  /*8290*/  BPT.TRAP 0x1 ;  /* 0x000000040000795c */ /* 0x000fea0000300000 */
[----:B------:R-:W-:-:S04]  /*82a0*/  MOV R5, 0x0 ;  /* 0x0000000000057802 */ /* 0x000fc80000000f00 */
[----:B------:R-:W-:Y:S05]  /*82b0*/  RET.REL.NODEC R4 `(_ZN7cutlass13device_kernelINS_4gemm6kernel13GemmUniversalIN4cute5tupleIJiiiiEEENS1_10collective13CollectiveMmaINS1_35MainloopSm100TmaUmmaWarpSpecializedILi4ELi2ELi4ENS5_IJNS4_1CILi2EEENSA_ILi1EEESC_EEEEENS5_IJNSA_ILi64EEESF_NSA_ILi32EEEEEENS_10tfloat32_tENS5_IJlSC_lEEESI_SJ_NS4_8TiledMMAINS4_8MMA_AtomIJNS4_17SM100_MMA_TF32_SSISI_SI_fLi64ELi64ELNS4_4UMMA5MajorE0ELSO_0ELNSN_7ScaleInE0ELSP_0EEEEEENS4_6LayoutINS5_IJSC_SC_SC_EEENS5_IJNSA_ILi0EEESU_SU_EEEEENS5_IJNS4_10UnderscoreESX_SX_EEEEENS4_13SM90_TMA_LOADENS4_14ComposedLayoutINS4_7SwizzleILi3ELi4ELi3EEENS4_18smem_ptr_flag_bitsILi32EEENSS_INS5_IJNSA_ILi8EEESG_EEENS5_IJSG_SC_EEEEEEEvNS4_8identityENS4_23SM90_TMA_LOAD_MULTICASTES1A_vS1B_EENS_8epilogue10collective18CollectiveEpilogueINS1E_23Sm100TmaWarpSpecializedILi3ELi2ELi16ELb1ELb0EEEJSH_NS5_IJNSS_ISF_SC_EENSS_ISG_SC_EEEEESI_SJ_SI_SJ_NS1E_6fusion15FusionCallbacksIS1I_NS1M_17LinearCombinationISI_fSI_fLNS_15FloatRoundStyleE2EEESH_S1L_JEEENS4_5SM1004TMEM4LOAD26SM100_TMEM_LOAD_16dp128b8xES10_S1A_NS4_17SM75_U32x4_LDSM_NENS4_14SM90_TMA_STOREES1A_NS4_17SM90_U32x4_STSM_NENS4_39AutoVectorizingCopyWithAssumedAlignmentILi128EEEEEEvvEEEEvNT_6ParamsE) ;  /* 0xffffff7c04507950 */ /* 0x000fea0003c3ffff */
        .weak           $__internal_2_$__cuda_sm10x_tcgen05_guardrail_trap_unallocated_columns_being_dealloced
        .type           $__internal_2_$__cuda_sm10x_tcgen05_guardrail_trap_unallocated_columns_being_dealloced,@function
        .size           $__internal_2_$__cuda_sm10x_tcgen05_guardrail_trap_unallocated_columns_being_dealloced,(.L_x_161 - $__internal_2_$__cuda_sm10x_tcgen05_guardrail_trap_unallocated_columns_being_dealloced)
$__internal_2_$__cuda_sm10x_tcgen05_guardrail_trap_unallocated_columns_being_dealloced:
[----:B------:R-:W-:Y:S05]  /*82c0*/  BPT.TRAP 0x1 ;  /* 0x000000040000795c */ /* 0x000fea0000300000 */
[----:B------:R-:W-:-:S04]  /*82d0*/  HFMA2 R3, -RZ, RZ, 0, 0 ;  /* 0x00000000ff037431 */ /* 0x000fc800000001ff */
[----:B------:R-:W-:Y:S05]  /*82e0*/  RET.REL.NODEC R2 `(_ZN7cutlass13device_kernelINS_4gemm6kernel13GemmUniversalIN4cute5tupleIJiiiiEEENS1_10collective13CollectiveMmaINS1_35MainloopSm100TmaUmmaWarpSpecializedILi4ELi2ELi4ENS5_IJNS4_1CILi2EEENSA_ILi1EEESC_EEEEENS5_IJNSA_ILi64EEESF_NSA_ILi32EEEEEENS_10tfloat32_tENS5_IJlSC_lEEESI_SJ_NS4_8TiledMMAINS4_8MMA_AtomIJNS4_17SM100_MMA_TF32_SSISI_SI_fLi64ELi64ELNS4_4UMMA5MajorE0ELSO_0ELNSN_7ScaleInE0ELSP_0EEEEEENS4_6LayoutINS5_IJSC_SC_SC_EEENS5_IJNSA_ILi0EEESU_SU_EEEEENS5_IJNS4_10UnderscoreESX_SX_EEEEENS4_13SM90_TMA_LOADENS4_14ComposedLayoutINS4_7SwizzleILi3ELi4ELi3EEENS4_18smem_ptr_flag_bitsILi32EEENSS_INS5_IJNSA_ILi8EEESG_EEENS5_IJSG_SC_EEEEEEEvNS4_8identityENS4_23SM90_TMA_LOAD_MULTICASTES1A_vS1B_EENS_8epilogue10collective18CollectiveEpilogueINS1E_23Sm100TmaWarpSpecializedILi3ELi2ELi16ELb1ELb0EEEJSH_NS5_IJNSS_ISF_SC_EENSS_ISG_SC_EEEEESI_SJ_SI_SJ_NS1E_6fusion15FusionCallbacksIS1I_NS1M_17LinearCombinationISI_fSI_fLNS_15FloatRoundStyleE2EEESH_S1L_JEEENS4_5SM1004TMEM4LOAD26SM100_TMEM_LOAD_16dp128b8xES10_S1A_NS4_17SM75_U32x4_LDSM_NENS4_14SM90_TMA_STOREES1A_NS4_17SM90_U32x4_STSM_NENS4_39AutoVectorizingCopyWithAssumedAlignmentILi128EEEEEEvvEEEEvNT_6ParamsE) ;  /* 0xffffff7c02447950 */ /* 0x000fea0003c3ffff */
.L_x_160:
[----:B------:R-:W-:-:S00]  /*82f0*/  BRA `(.L_x_160) ;  /* 0xfffffffc00fc7947 */ /* 0x000fc0000383ffff */
[----:B------:R-:W-:-:S00]  /*8300*/  NOP ;  /* 0x0000000000007918 */ /* 0x000fc00000000000 */
[----:B------:R-:W-:-:S00]  /*8310*/  NOP ;  /* 0x0000000000007918 */ /* 0x000fc00000000000 */
[----:B------:R-:W-:-:S00]  /*8320*/  NOP ;  /* 0x0000000000007918 */ /* 0x000fc00000000000 */
[----:B------:R-:W-:-:S00]  /*8330*/  NOP ;  /* 0x0000000000007918 */ /* 0x000fc00000000000 */
[----:B------:R-:W-:-:S00]  /*8340*/  NOP ;  /* 0x0000000000007918 */ /* 0x000fc00000000000 */
[----:B------:R-:W-:-:S00]  /*8350*/  NOP ;  /* 0x0000000000007918 */ /* 0x000fc00000000000 */
[----:B------:R-:W-:-:S00]  /*8360*/  NOP ;  /* 0x0000000000007918 */ /* 0x000fc00000000000 */
[----:B------:R-:W-:-:S00]  /*8370*/  NOP ;  /* 0x0000000000007918 */ /* 0x000fc00000000000 */
.L_x_161:


//--------------------- .nv.global.init           --------------------------
	.section	.nv.global.init,"aw",@progbits
.nv.global.init:
	.type		$str$27,@object
	.size		$str$27,($str$28 - $str$27)
$str$27:
        /*0000*/ 	.byte	0x28, 0x61, 0x64, 0x64, 0x72, 0x65, 0x73, 0x73, 0x20, 0x26, 0x20, 0x6d, 0x61, 0x73, 0x6b, 0x29
        /*0010*/ 	.byte	0x20, 0x3d, 0x3d, 0x20, 0x30, 0x00
	.type		$str$28,@object
	.size		$str$28,($str$26 - $str$28)
$str$28:
        /*0016*/ 	.byte	0x2f, 0x74, 0x6d, 0x70, 0x2f, 0x63, 0x75, 0x74, 0x6c, 0x61, 0x73, 0x73, 0x5f, 0x73, 0x77, 0x65
        /*0026*/ 	.byte	0x65, 0x70, 0x5f, 0x73, 0x72, 0x63, 0x2f, 0x69, 0x6e, 0x63, 0x6c, 0x75, 0x64, 0x65, 0x2f, 0x63
        /*0036*/ 	.byte	0x75, 0x74, 0x65, 0x2f, 0x70, 0x6f, 0x69, 0x6e, 0x74, 0x65, 0x72, 0x5f, 0x66, 0x6c, 0x61, 0x67
        /*0046*/ 	.byte	0x67, 0x65, 0x64, 0x2e, 0x68, 0x70, 0x70, 0x00
	.type		$str$26,@object
	.size		$str$26,($str$25 - $str$26)
$str$26:
        /*004e*/ 	.byte	0x2f, 0x74, 0x6d, 0x70, 0x2f, 0x63, 0x75, 0x74, 0x6c, 0x61, 0x73, 0x73, 0x5f, 0x73, 0x77, 0x65
        /*005e*/ 	.byte	0x65, 0x70, 0x5f, 0x73, 0x72, 0x63, 0x2f, 0x69, 0x6e, 0x63, 0x6c, 0x75, 0x64, 0x65, 0x2f, 0x63
        /*006e*/ 	.byte	0x75, 0x74, 0x65, 0x2f, 0x61, 0x74, 0x6f, 0x6d, 0x2f, 0x63, 0x6f, 0x70, 0x79, 0x5f, 0x74, 0x72
        /*007e*/ 	.byte	0x61, 0x69, 0x74, 0x73, 0x5f, 0x73, 0x6d, 0x31, 0x30, 0x30, 0x2e, 0x68, 0x70, 0x70, 0x00
	.type		$str$25,@object
	.size		$str$25,(__unnamed_1 - $str$25)
$str$25:
        /*008d*/ 	.byte	0x28, 0x28, 0x75, 0x69, 0x6e, 0x74, 0x33, 0x32, 0x5f, 0x74, 0x28, 0x74, 0x68, 0x72, 0x65, 0x61
        /*009d*/ 	.byte	0x64, 0x49, 0x64, 0x78, 0x2e, 0x78, 0x29, 0x20, 0x2f, 0x20, 0x33, 0x32, 0x29, 0x20, 0x25, 0x20
        /*00ad*/ 	.byte	0x34, 0x29, 0x20, 0x3d, 0x3d, 0x20, 0x28, 0x28, 0x28, 0x74, 0x6d, 0x65, 0x6d, 0x5f, 0x61, 0x64
        /*00bd*/ 	.byte	0x64, 0x72, 0x20, 0x3e, 0x3e, 0x20, 0x31, 0x36, 0x29, 0x20, 0x2f, 0x20, 0x33, 0x32, 0x29, 0x20
        /*00cd*/ 	.byte	0x25, 0x20, 0x34, 0x29, 0x00
	.type		__unnamed_1,@object
	.size		__unnamed_1,(__unnamed_2 - __unnamed_1)
__unnamed_1:
        /*00d2*/ 	.byte	0x61, 0x75, 0x74, 0x6f, 0x20, 0x63, 0x75, 0x74, 0x65, 0x3a, 0x3a, 0x61, 0x73, 0x5f, 0x70, 0x6f
        /* <DEDUP_REMOVED lines=24> */
        /*0262*/ 	.byte	0x30, 0x34, 0x38, 0x3e, 0x3e, 0x3e, 0x3e, 0x5d, 0x00
	.type		__unnamed_2,@object
	.size		__unnamed_2,(.L_2 - __unnamed_2)
__unnamed_2:
        /* <DEDUP_REMOVED lines=45> */
        /*053b*/ 	.byte	0x3e, 0x3e, 0x3e, 0x5d, 0x00
.L_2:


//--------------------- .nv.shared._ZN7cutlass13device_kernelINS_4gemm6kernel13GemmUniversalIN4cute5tupleIJiiiiEEENS1_10collective13CollectiveMmaINS1_35MainloopSm100TmaUmmaWarpSpecializedILi4ELi2ELi4ENS5_IJNS4_1CILi2EEENSA_ILi1EEESC_EEEEENS5_IJNSA_ILi64EEESF_NSA_ILi32EEEEEENS_10tfloat32_tENS5_IJlSC_lEEESI_SJ_NS4_8TiledMMAINS4_8MMA_AtomIJNS4_17SM100_MMA_TF32_SSISI_SI_fLi64ELi64ELNS4_4UMMA5MajorE0ELSO_0ELNSN_7ScaleInE0ELSP_0EEEEEENS4_6LayoutINS5_IJSC_SC_SC_EEENS5_IJNSA_ILi0EEESU_SU_EEEEENS5_IJNS4_10UnderscoreESX_SX_EEEEENS4_13SM90_TMA_LOADENS4_14ComposedLayoutINS4_7SwizzleILi3ELi4ELi3EEENS4_18smem_ptr_flag_bitsILi32EEENSS_INS5_IJNSA_ILi8EEESG_EEENS5_IJSG_SC_EEEEEEEvNS4_8identityENS4_23SM90_TMA_LOAD_MULTICASTES1A_vS1B_EENS_8epilogue10collective18CollectiveEpilogueINS1E_23Sm100TmaWarpSpecializedILi3ELi2ELi16ELb1ELb0EEEJSH_NS5_IJNSS_ISF_SC_EENSS_ISG_SC_EEEEESI_SJ_SI_SJ_NS1E_6fusion15FusionCallbacksIS1I_NS1M_17LinearCombinationISI_fSI_fLNS_15FloatRoundStyleE2EEESH_S1L_JEEENS4_5SM1004TMEM4LOAD26SM100_TMEM_LOAD_16dp128b8xES10_S1A_NS4_17SM75_U32x4_LDSM_NENS4_14SM90_TMA_STOREES1A_NS4_17SM90_U32x4_STSM_NENS4_39AutoVectorizingCopyWithAssumedAlignmentILi128EEEEEEvvEEEEvNT_6ParamsE --------------------------
	.section	.nv.shared._ZN7cutlass13device_kernelINS_4gemm6kernel13GemmUniversalIN4cute5tupleIJiiiiEEENS1_10collective13CollectiveMmaINS1_35MainloopSm100TmaUmmaWarpSpecializedILi4ELi2ELi4ENS5_IJNS4_1CILi2EEENSA_ILi1EEESC_EEEEENS5_IJNSA_ILi64EEESF_NSA_ILi32EEEEEENS_10tfloat32_tENS5_IJlSC_lEEESI_SJ_NS4_8TiledMMAINS4_8MMA_AtomIJNS4_17SM100_MMA_TF32_SSISI_SI_fLi64ELi64ELNS4_4UMMA5MajorE0ELSO_0ELNSN_7ScaleInE0ELSP_0EEEEEENS4_6LayoutINS5_IJSC_SC_SC_EEENS5_IJNSA_ILi0EEESU_SU_EEEEENS5_IJNS4_10UnderscoreESX_SX_EEEEENS4_13SM90_TMA_LOADENS4_14ComposedLayoutINS4_7SwizzleILi3ELi4ELi3EEENS4_18smem_ptr_flag_bitsILi32EEENSS_INS5_IJNSA_ILi8EEESG_EEENS5_IJSG_SC_EEEEEEEvNS4_8identityENS4_23SM90_TMA_LOAD_MULTICASTES1A_vS1B_EENS_8epilogue10collective18CollectiveEpilogueINS1E_23Sm100TmaWarpSpecializedILi3ELi2ELi16ELb1ELb0EEEJSH_NS5_IJNSS_ISF_SC_EENSS_ISG_SC_EEEEESI_SJ_SI_SJ_NS1E_6fusion15FusionCallbacksIS1I_NS1M_17LinearCombinationISI_fSI_fLNS_15FloatRoundStyleE2EEESH_S1L_JEEENS4_5SM1004TMEM4LOAD26SM100_TMEM_LOAD_16dp128b8xES10_S1A_NS4_17SM75_U32x4_LDSM_NENS4_14SM90_TMA_STOREES1A_NS4_17SM90_U32x4_STSM_NENS4_39AutoVectorizingCopyWithAssumedAlignmentILi128EEEEEEvvEEEEvNT_6ParamsE,"aw",@nobits
	.sectionflags	@""
	.align	16
	.zero		1024


//--------------------- .nv.shared.reserved.0     --------------------------
	.section	.nv.shared.reserved.0,"aw",@nobits
	.weak		__nv_reservedSMEM_offset_0_alias
	.size		__nv_reservedSMEM_offset_0_alias, 0, 64
	.other		__nv_reservedSMEM_offset_0_alias,@"STO_CUDA_RESERVED_SHARED STV_DEFAULT"
__nv_reservedSMEM_offset_0_alias:
	.zero		0
.nv.shared.reserved.0:
	.zero		64
	.weak		__nv_reservedSMEM_tcgen05_partition
	.type		__nv_reservedSMEM_tcgen05_partition,@object
	.size		__nv_reservedSMEM_tcgen05_partition,(.L_0 - __nv_reservedSMEM_tcgen05_partition)
__nv_reservedSMEM_tcgen05_partition:
	.zero		32
.L_0:


//--------------------- .nv.global                --------------------------
	.section	.nv.global,"aw",@nobits
.nv.global:
	.type		_ZN40_INTERNAL_bc3ad7f3_4_k_cu_0137f0af_102664cute1_E,@object
	.size		_ZN40_INTERNAL_bc3ad7f3_4_k_cu_0137f0af_102664cute1_E,(_ZN40_INTERNAL_bc3ad7f3_4_k_cu_0137f0af_102664cuda3std3__45__cpo6cbeginE - _ZN40_INTERNAL_bc3ad7f3_4_k_cu_0137f0af_102664cute1_E)
_ZN40_INTERNAL_bc3ad7f3_4_k_cu_0137f0af_102664cute1_E:
	.zero		1
	.type		_ZN40_INTERNAL_bc3ad7f3_4_k_cu_0137f0af_102664cuda3std3__45__cpo6cbeginE,@object
	.size		_ZN40_INTERNAL_bc3ad7f3_4_k_cu_0137f0af_102664cuda3std3__45__cpo6cbeginE,(_ZN40_INTERNAL_bc3ad7f3_4_k_cu_0137f0af_102664cuda3std3__48in_placeE - _ZN40_INTERNAL_bc3ad7f3_4_k_cu_0137f0af_102664cuda3std3__45__cpo6cbeginE)
_ZN40_INTERNAL_bc3ad7f3_4_k_cu_0137f0af_102664cuda3std3__45__cpo6cbeginE:
	.zero		1
	.type		_ZN40_INTERNAL_bc3ad7f3_4_k_cu_0137f0af_102664cuda3std3__48in_placeE,@object
	.size		_ZN40_INTERNAL_bc3ad7f3_4_k_cu_0137f0af_102664cuda3std3__48in_placeE,(_ZN40_INTERNAL_bc3ad7f3_4_k_cu_0137f0af_102664cuda3std6ranges3__45__cpo9iter_moveE - _ZN40_INTERNAL_bc3ad7f3_4_k_cu_0137f0af_102664cuda3std3__48in_placeE)
_ZN40_INTERNAL_bc3ad7f3_4_k_cu_0137f0af_102664cuda3std3__48in_placeE:
	.zero		1
	.type		_ZN40_INTERNAL_bc3ad7f3_4_k_cu_0137f0af_102664cuda3std6ranges3__45__cpo9iter_moveE,@object
	.size		_ZN40_INTERNAL_bc3ad7f3_4_k_cu_0137f0af_102664cuda3std6ranges3__45__cpo9iter_moveE,(_ZN40_INTERNAL_bc3ad7f3_4_k_cu_0137f0af_102664cuda3std3__45__cpo5beginE - _ZN40_INTERNAL_bc3ad7f3_4_k_cu_0137f0af_102664cuda3std6ranges3__45__cpo9iter_moveE)
_ZN40_INTERNAL_bc3ad7f3_4_k_cu_0137f0af_102664cuda3std6ranges3__45__cpo9iter_moveE:
	.zero		1
	.type		_ZN40_INTERNAL_bc3ad7f3_4_k_cu_0137f0af_102664cuda3std3__45__cpo5beginE,@object
	.size		_ZN40_INTERNAL_bc3ad7f3_4_k_cu_0137f0af_102664cuda3std3__45__cpo5beginE,(_ZN40_INTERNAL_bc3ad7f3_4_k_cu_0137f0af_102664cuda3std3__442_GLOBAL__N__bc3ad7f3_4_k_cu_0137f0af_102666ignoreE - _ZN40_INTERNAL_bc3ad7f3_4_k_cu_0137f0af_102664cuda3std3__45__cpo5beginE)
_ZN40_INTERNAL_bc3ad7f3_4_k_cu_0137f0af_102664cuda3std3__45__cpo5beginE:
	.zero		1
	.type		_ZN40_INTERNAL_bc3ad7f3_4_k_cu_0137f0af_102664cuda3std3__442_GLOBAL__N__bc3ad7f3_4_k_cu_0137f0af_102666ignoreE,@object
	.size		_ZN40_INTERNAL_bc3ad7f3_4_k_cu_0137f0af_102664cuda3std3__442_GLOBAL__N__bc3ad7f3_4_k_cu_0137f0af_102666ignoreE,(_ZN40_INTERNAL_bc3ad7f3_4_k_cu_0137f0af_102664cute7productE - _ZN40_INTERNAL_bc3ad7f3_4_k_cu_0137f0af_102664cuda3std3__442_GLOBAL__N__bc3ad7f3_4_k_cu_0137f0af_102666ignoreE)
_ZN40_INTERNAL_bc3ad7f3_4_k_cu_0137f0af_102664cuda3std3__442_GLOBAL__N__bc3ad7f3_4_k_cu_0137f0af_102666ignoreE:
	.zero		1
	.type		_ZN40_INTERNAL_bc3ad7f3_4_k_cu_0137f0af_102664cute7productE,@object
	.size		_ZN40_INTERNAL_bc3ad7f3_4_k_cu_0137f0af_102664cute7productE,(_ZN40_INTERNAL_bc3ad7f3_4_k_cu_0137f0af_102664cuda3std3__45__cpo3endE - _ZN40_INTERNAL_bc3ad7f3_4_k_cu_0137f0af_102664cute7productE)
_ZN40_INTERNAL_bc3ad7f3_4_k_cu_0137f0af_102664cute7productE:
	.zero		1
	.type		_ZN40_INTERNAL_bc3ad7f3_4_k_cu_0137f0af_102664cuda3std3__45__cpo3endE,@object
	.size		_ZN40_INTERNAL_bc3ad7f3_4_k_cu_0137f0af_102664cuda3std3__45__cpo3endE,(_ZN40_INTERNAL_bc3ad7f3_4_k_cu_0137f0af_102664cuda3std3__419piecewise_constructE - _ZN40_INTERNAL_bc3ad7f3_4_k_cu_0137f0af_102664cuda3std3__45__cpo3endE)
_ZN40_INTERNAL_bc3ad7f3_4_k_cu_0137f0af_102664cuda3std3__45__cpo3endE:
	.zero		1
	.type		_ZN40_INTERNAL_bc3ad7f3_4_k_cu_0137f0af_102664cuda3std3__419piecewise_constructE,@object
	.size		_ZN40_INTERNAL_bc3ad7f3_4_k_cu_0137f0af_102664cuda3std3__419piecewise_constructE,(_ZN40_INTERNAL_bc3ad7f3_4_k_cu_0137f0af_102664cuda3std3__45__cpo4cendE - _ZN40_INTERNAL_bc3ad7f3_4_k_cu_0137f0af_102664cuda3std3__419piecewise_constructE)
_ZN40_INTERNAL_bc3ad7f3_4_k_cu_0137f0af_102664cuda3std3__419piecewise_constructE:
	.zero		1
	.type		_ZN40_INTERNAL_bc3ad7f3_4_k_cu_0137f0af_102664cuda3std3__45__cpo4cendE,@object
	.size		_ZN40_INTERNAL_bc3ad7f3_4_k_cu_0137f0af_102664cuda3std3__45__cpo4cendE,(_ZN40_INTERNAL_bc3ad7f3_4_k_cu_0137f0af_102664cuda3std6ranges3__45__cpo4swapE - _ZN40_INTERNAL_bc3ad7f3_4_k_cu_0137f0af_102664cuda3std3__45__cpo4cendE)
_ZN40_INTERNAL_bc3ad7f3_4_k_cu_0137f0af_102664cuda3std3__45__cpo4cendE:
	.zero		1
	.type		_ZN40_INTERNAL_bc3ad7f3_4_k_cu_0137f0af_102664cuda3std6ranges3__45__cpo4swapE,@object
	.size		_ZN40_INTERNAL_bc3ad7f3_4_k_cu_0137f0af_102664cuda3std6ranges3__45__cpo4swapE,(.L_10 - _ZN40_INTERNAL_bc3ad7f3_4_k_cu_0137f0af_102664cuda3std6ranges3__45__cpo4swapE)
_ZN40_INTERNAL_bc3ad7f3_4_k_cu_0137f0af_102664cuda3std6ranges3__45__cpo4swapE:
	.zero		1
.L_10:


//--------------------- .nv.constant0._ZN7cutlass13device_kernelINS_4gemm6kernel13GemmUniversalIN4cute5tupleIJiiiiEEENS1_10collective13CollectiveMmaINS1_35MainloopSm100TmaUmmaWarpSpecializedILi4ELi2ELi4ENS5_IJNS4_1CILi2EEENSA_ILi1EEESC_EEEEENS5_IJNSA_ILi64EEESF_NSA_ILi32EEEEEENS_10tfloat32_tENS5_IJlSC_lEEESI_SJ_NS4_8TiledMMAINS4_8MMA_AtomIJNS4_17SM100_MMA_TF32_SSISI_SI_fLi64ELi64ELNS4_4UMMA5MajorE0ELSO_0ELNSN_7ScaleInE0ELSP_0EEEEEENS4_6LayoutINS5_IJSC_SC_SC_EEENS5_IJNSA_ILi0EEESU_SU_EEEEENS5_IJNS4_10UnderscoreESX_SX_EEEEENS4_13SM90_TMA_LOADENS4_14ComposedLayoutINS4_7SwizzleILi3ELi4ELi3EEENS4_18smem_ptr_flag_bitsILi32EEENSS_INS5_IJNSA_ILi8EEESG_EEENS5_IJSG_SC_EEEEEEEvNS4_8identityENS4_23SM90_TMA_LOAD_MULTICASTES1A_vS1B_EENS_8epilogue10collective18CollectiveEpilogueINS1E_23Sm100TmaWarpSpecializedILi3ELi2ELi16ELb1ELb0EEEJSH_NS5_IJNSS_ISF_SC_EENSS_ISG_SC_EEEEESI_SJ_SI_SJ_NS1E_6fusion15FusionCallbacksIS1I_NS1M_17LinearCombinationISI_fSI_fLNS_15FloatRoundStyleE2EEESH_S1L_JEEENS4_5SM1004TMEM4LOAD26SM100_TMEM_LOAD_16dp128b8xES10_S1A_NS4_17SM75_U32x4_LDSM_NENS4_14SM90_TMA_STOREES1A_NS4_17SM90_U32x4_STSM_NENS4_39AutoVectorizingCopyWithAssumedAlignmentILi128EEEEEEvvEEEEvNT_6ParamsE --------------------------
	.section	.nv.constant0._ZN7cutlass13device_kernelINS_4gemm6kernel13GemmUniversalIN4cute5tupleIJiiiiEEENS1_10collective13CollectiveMmaINS1_35MainloopSm100TmaUmmaWarpSpecializedILi4ELi2ELi4ENS5_IJNS4_1CILi2EEENSA_ILi1EEESC_EEEEENS5_IJNSA_ILi64EEESF_NSA_ILi32EEEEEENS_10tfloat32_tENS5_IJlSC_lEEESI_SJ_NS4_8TiledMMAINS4_8MMA_AtomIJNS4_17SM100_MMA_TF32_SSISI_SI_fLi64ELi64ELNS4_4UMMA5MajorE0ELSO_0ELNSN_7ScaleInE0ELSP_0EEEEEENS4_6LayoutINS5_IJSC_SC_SC_EEENS5_IJNSA_ILi0EEESU_SU_EEEEENS5_IJNS4_10UnderscoreESX_SX_EEEEENS4_13SM90_TMA_LOADENS4_14ComposedLayoutINS4_7SwizzleILi3ELi4ELi3EEENS4_18smem_ptr_flag_bitsILi32EEENSS_INS5_IJNSA_ILi8EEESG_EEENS5_IJSG_SC_EEEEEEEvNS4_8identityENS4_23SM90_TMA_LOAD_MULTICASTES1A_vS1B_EENS_8epilogue10collective18CollectiveEpilogueINS1E_23Sm100TmaWarpSpecializedILi3ELi2ELi16ELb1ELb0EEEJSH_NS5_IJNSS_ISF_SC_EENSS_ISG_SC_EEEEESI_SJ_SI_SJ_NS1E_6fusion15FusionCallbacksIS1I_NS1M_17LinearCombinationISI_fSI_fLNS_15FloatRoundStyleE2EEESH_S1L_JEEENS4_5SM1004TMEM4LOAD26SM100_TMEM_LOAD_16dp128b8xES10_S1A_NS4_17SM75_U32x4_LDSM_NENS4_14SM90_TMA_STOREES1A_NS4_17SM90_U32x4_STSM_NENS4_39AutoVectorizingCopyWithAssumedAlignmentILi128EEEEEEvvEEEEvNT_6ParamsE,"a",@progbits
	.sectionflags	@""
	.align	4
.nv.constant0._ZN7cutlass13device_kernelINS_4gemm6kernel13GemmUniversalIN4cute5tupleIJiiiiEEENS1_10collective13CollectiveMmaINS1_35MainloopSm100TmaUmmaWarpSpecializedILi4ELi2ELi4ENS5_IJNS4_1CILi2EEENSA_ILi1EEESC_EEEEENS5_IJNSA_ILi64EEESF_NSA_ILi32EEEEEENS_10tfloat32_tENS5_IJlSC_lEEESI_SJ_NS4_8TiledMMAINS4_8MMA_AtomIJNS4_17SM100_MMA_TF32_SSISI_SI_fLi64ELi64ELNS4_4UMMA5MajorE0ELSO_0ELNSN_7ScaleInE0ELSP_0EEEEEENS4_6LayoutINS5_IJSC_SC_SC_EEENS5_IJNSA_ILi0EEESU_SU_EEEEENS5_IJNS4_10UnderscoreESX_SX_EEEEENS4_13SM90_TMA_LOADENS4_14ComposedLayoutINS4_7SwizzleILi3ELi4ELi3EEENS4_18smem_ptr_flag_bitsILi32EEENSS_INS5_IJNSA_ILi8EEESG_EEENS5_IJSG_SC_EEEEEEEvNS4_8identityENS4_23SM90_TMA_LOAD_MULTICASTES1A_vS1B_EENS_8epilogue10collective18CollectiveEpilogueINS1E_23Sm100TmaWarpSpecializedILi3ELi2ELi16ELb1ELb0EEEJSH_NS5_IJNSS_ISF_SC_EENSS_ISG_SC_EEEEESI_SJ_SI_SJ_NS1E_6fusion15FusionCallbacksIS1I_NS1M_17LinearCombinationISI_fSI_fLNS_15FloatRoundStyleE2EEESH_S1L_JEEENS4_5SM1004TMEM4LOAD26SM100_TMEM_LOAD_16dp128b8xES10_S1A_NS4_17SM75_U32x4_LDSM_NENS4_14SM90_TMA_STOREES1A_NS4_17SM90_U32x4_STSM_NENS4_39AutoVectorizingCopyWithAssumedAlignmentILi128EEEEEEvvEEEEvNT_6ParamsE:
	.zero		2944


//--------------------- SYMBOLS --------------------------

	.type		.nv.reservedSmem.offset0,@object
	.size		.nv.reservedSmem.offset0,0x4
	.type		.nv.reservedSmem.cap,@object
	.size		.nv.reservedSmem.cap,0x4
	.type		__assertfail,@function
